	.target	sm_90a

	.elftype	@"ET_EXEC"


//--------------------- .note.nv.tkinfo           --------------------------
	.section	.note.nv.tkinfo,"",@"SHT_NOTE"
	.sectionflags	@"SHF_NOTE_NV_TKINFO"
	.tkinfo
        /*0018*/ 	.word	0x00000002
        /*0030*/ 	.string	""
        /*0030*/ 	.string	"ptxas"
        /*0030*/ 	.string	"Cuda compilation tools, release 13.0, V13.0.88"
        /*0030*/ 	.string	"Build cuda_13.0.r13.0/compiler.36424714_0"
        /*0030*/ 	.string	"-arch sm_90a -m 64 "



//--------------------- .note.nv.cuinfo           --------------------------
	.section	.note.nv.cuinfo,"",@"SHT_NOTE"
	.sectionflags	@"SHF_NOTE_NV_CUINFO"
        /*0018*/ 	.short	0x0002
        /*001a*/ 	.short	0x005a
        /*001c*/ 	.short	0x0082
	.zero		2


//--------------------- .nv.info                  --------------------------
	.section	.nv.info,"",@"SHT_CUDA_INFO"
	.align	4


	//----- nvinfo : EIATTR_REGCOUNT
	.align		4
        /*0000*/ 	.byte	0x04, 0x2f
        /*0002*/ 	.short	(.L_15 - .L_14)
	.align		4
.L_14:
        /*0004*/ 	.word	index@(_ZN7cutlass13device_kernelINS_4gemm6kernel13GemmUniversalIN4cute5tupleIJiiiiEEENS1_10collective13CollectiveMmaINS1_34MainloopSm90TmaGmmaWarpSpecializedILi7ENS5_IJNS4_1CILi1EEENSA_ILi2EEESB_EEENS1_32KernelTmaWarpSpecializedPingpongEEENS5_IJNSA_ILi64EEESG_SG_EEENS_10tfloat32_tENS5_IJlSB_lEEESI_SJ_NS4_8TiledMMAINS4_8MMA_AtomIJNS4_4SM904GMMA29MMA_64x64x8_F32TF32TF32_SS_TNILNSN_7ScaleInE1ELSP_1EEEEEENS4_6LayoutINS5_IJSB_SB_SB_EEENS5_IJNSA_ILi0EEESU_SU_EEEEENS5_IJNS4_10UnderscoreESX_SX_EEEEENS4_23SM90_TMA_LOAD_MULTICASTENS4_14ComposedLayoutINS4_7SwizzleILi3ELi4ELi3EEENS4_18smem_ptr_flag_bitsILi32EEENSS_INS5_IJNSA_ILi8EEENSA_ILi32EEEEEENS5_IJS17_SB_EEEEEEEvNS4_8identityENS4_13SM90_TMA_LOADES1B_vS1C_EENS_8epilogue10collective6detail29Sm90TmaWarpSpecializedAdapterINS1G_15DefaultEpilogueISI_SJ_SJ_NS1F_6thread17LinearCombinationISI_Li1EffLNS1K_9ScaleType4KindE0ELNS_15FloatRoundStyleE2ESI_EENS1_15EpilogueDefaultEEEEEvvEEEEvNT_6ParamsE)
        /*0008*/ 	.word	0x000000a8


	//----- nvinfo : EIATTR_FRAME_SIZE
	.align		4
.L_15:
        /*000c*/ 	.byte	0x04, 0x11
        /*000e*/ 	.short	(.L_17 - .L_16)
	.align		4
.L_16:
        /*0010*/ 	.word	index@(_ZN7cutlass13device_kernelINS_4gemm6kernel13GemmUniversalIN4cute5tupleIJiiiiEEENS1_10collective13CollectiveMmaINS1_34MainloopSm90TmaGmmaWarpSpecializedILi7ENS5_IJNS4_1CILi1EEENSA_ILi2EEESB_EEENS1_32KernelTmaWarpSpecializedPingpongEEENS5_IJNSA_ILi64EEESG_SG_EEENS_10tfloat32_tENS5_IJlSB_lEEESI_SJ_NS4_8TiledMMAINS4_8MMA_AtomIJNS4_4SM904GMMA29MMA_64x64x8_F32TF32TF32_SS_TNILNSN_7ScaleInE1ELSP_1EEEEEENS4_6LayoutINS5_IJSB_SB_SB_EEENS5_IJNSA_ILi0EEESU_SU_EEEEENS5_IJNS4_10UnderscoreESX_SX_EEEEENS4_23SM90_TMA_LOAD_MULTICASTENS4_14ComposedLayoutINS4_7SwizzleILi3ELi4ELi3EEENS4_18smem_ptr_flag_bitsILi32EEENSS_INS5_IJNSA_ILi8EEENSA_ILi32EEEEEENS5_IJS17_SB_EEEEEEEvNS4_8identityENS4_13SM90_TMA_LOADES1B_vS1C_EENS_8epilogue10collective6detail29Sm90TmaWarpSpecializedAdapterINS1G_15DefaultEpilogueISI_SJ_SJ_NS1F_6thread17LinearCombinationISI_Li1EffLNS1K_9ScaleType4KindE0ELNS_15FloatRoundStyleE2ESI_EENS1_15EpilogueDefaultEEEEEvvEEEEvNT_6ParamsE)
        /*0014*/ 	.word	0x00000008


	//----- nvinfo : EIATTR_MIN_STACK_SIZE
	.align		4
.L_17:
        /*0018*/ 	.byte	0x04, 0x12
        /*001a*/ 	.short	(.L_19 - .L_18)
	.align		4
.L_18:
        /*001c*/ 	.word	index@(_ZN7cutlass13device_kernelINS_4gemm6kernel13GemmUniversalIN4cute5tupleIJiiiiEEENS1_10collective13CollectiveMmaINS1_34MainloopSm90TmaGmmaWarpSpecializedILi7ENS5_IJNS4_1CILi1EEENSA_ILi2EEESB_EEENS1_32KernelTmaWarpSpecializedPingpongEEENS5_IJNSA_ILi64EEESG_SG_EEENS_10tfloat32_tENS5_IJlSB_lEEESI_SJ_NS4_8TiledMMAINS4_8MMA_AtomIJNS4_4SM904GMMA29MMA_64x64x8_F32TF32TF32_SS_TNILNSN_7ScaleInE1ELSP_1EEEEEENS4_6LayoutINS5_IJSB_SB_SB_EEENS5_IJNSA_ILi0EEESU_SU_EEEEENS5_IJNS4_10UnderscoreESX_SX_EEEEENS4_23SM90_TMA_LOAD_MULTICASTENS4_14ComposedLayoutINS4_7SwizzleILi3ELi4ELi3EEENS4_18smem_ptr_flag_bitsILi32EEENSS_INS5_IJNSA_ILi8EEENSA_ILi32EEEEEENS5_IJS17_SB_EEEEEEEvNS4_8identityENS4_13SM90_TMA_LOADES1B_vS1C_EENS_8epilogue10collective6detail29Sm90TmaWarpSpecializedAdapterINS1G_15DefaultEpilogueISI_SJ_SJ_NS1F_6thread17LinearCombinationISI_Li1EffLNS1K_9ScaleType4KindE0ELNS_15FloatRoundStyleE2ESI_EENS1_15EpilogueDefaultEEEEEvvEEEEvNT_6ParamsE)
        /*0020*/ 	.word	0x00000008
.L_19:


//--------------------- .nv.compat                --------------------------
	.section	.nv.compat,"",@"SHT_CUDA_COMPAT_INFO"
	.align	4
        /*0000*/ 	.byte	0x02, 0x09, 0x01, 0x00, 0x02, 0x02, 0x04, 0x00, 0x02, 0x05, 0x05, 0x00, 0x03, 0x07, 0x01, 0x01
        /*0010*/ 	.byte	0x02, 0x03, 0x01, 0x00, 0x02, 0x06, 0x01, 0x00, 0x04, 0x0b, 0x08, 0x00, 0x00, 0x00, 0x00, 0x00
        /*0020*/ 	.byte	0x00, 0x00, 0x00, 0x00


//--------------------- .nv.info._ZN7cutlass13device_kernelINS_4gemm6kernel13GemmUniversalIN4cute5tupleIJiiiiEEENS1_10collective13CollectiveMmaINS1_34MainloopSm90TmaGmmaWarpSpecializedILi7ENS5_IJNS4_1CILi1EEENSA_ILi2EEESB_EEENS1_32KernelTmaWarpSpecializedPingpongEEENS5_IJNSA_ILi64EEESG_SG_EEENS_10tfloat32_tENS5_IJlSB_lEEESI_SJ_NS4_8TiledMMAINS4_8MMA_AtomIJNS4_4SM904GMMA29MMA_64x64x8_F32TF32TF32_SS_TNILNSN_7ScaleInE1ELSP_1EEEEEENS4_6LayoutINS5_IJSB_SB_SB_EEENS5_IJNSA_ILi0EEESU_SU_EEEEENS5_IJNS4_10UnderscoreESX_SX_EEEEENS4_23SM90_TMA_LOAD_MULTICASTENS4_14ComposedLayoutINS4_7SwizzleILi3ELi4ELi3EEENS4_18smem_ptr_flag_bitsILi32EEENSS_INS5_IJNSA_ILi8EEENSA_ILi32EEEEEENS5_IJS17_SB_EEEEEEEvNS4_8identityENS4_13SM90_TMA_LOADES1B_vS1C_EENS_8epilogue10collective6detail29Sm90TmaWarpSpecializedAdapterINS1G_15DefaultEpilogueISI_SJ_SJ_NS1F_6thread17LinearCombinationISI_Li1EffLNS1K_9ScaleType4KindE0ELNS_15FloatRoundStyleE2ESI_EENS1_15EpilogueDefaultEEEEEvvEEEEvNT_6ParamsE --------------------------
	.section	.nv.info._ZN7cutlass13device_kernelINS_4gemm6kernel13GemmUniversalIN4cute5tupleIJiiiiEEENS1_10collective13CollectiveMmaINS1_34MainloopSm90TmaGmmaWarpSpecializedILi7ENS5_IJNS4_1CILi1EEENSA_ILi2EEESB_EEENS1_32KernelTmaWarpSpecializedPingpongEEENS5_IJNSA_ILi64EEESG_SG_EEENS_10tfloat32_tENS5_IJlSB_lEEESI_SJ_NS4_8TiledMMAINS4_8MMA_AtomIJNS4_4SM904GMMA29MMA_64x64x8_F32TF32TF32_SS_TNILNSN_7ScaleInE1ELSP_1EEEEEENS4_6LayoutINS5_IJSB_SB_SB_EEENS5_IJNSA_ILi0EEESU_SU_EEEEENS5_IJNS4_10UnderscoreESX_SX_EEEEENS4_23SM90_TMA_LOAD_MULTICASTENS4_14ComposedLayoutINS4_7SwizzleILi3ELi4ELi3EEENS4_18smem_ptr_flag_bitsILi32EEENSS_INS5_IJNSA_ILi8EEENSA_ILi32EEEEEENS5_IJS17_SB_EEEEEEEvNS4_8identityENS4_13SM90_TMA_LOADES1B_vS1C_EENS_8epilogue10collective6detail29Sm90TmaWarpSpecializedAdapterINS1G_15DefaultEpilogueISI_SJ_SJ_NS1F_6thread17LinearCombinationISI_Li1EffLNS1K_9ScaleType4KindE0ELNS_15FloatRoundStyleE2ESI_EENS1_15EpilogueDefaultEEEEEvvEEEEvNT_6ParamsE,"",@"SHT_CUDA_INFO"
	.sectionflags	@""
	.align	4


	//----- nvinfo : EIATTR_CUDA_API_VERSION
	.align		4
        /*0000*/ 	.byte	0x04, 0x37
        /*0002*/ 	.short	(.L_21 - .L_20)
.L_20:
        /*0004*/ 	.word	0x00000082


	//----- nvinfo : EIATTR_KPARAM_INFO
	.align		4
.L_21:
        /*0008*/ 	.byte	0x04, 0x17
        /*000a*/ 	.short	(.L_23 - .L_22)
.L_22:
        /*000c*/ 	.word	0x00000000
        /*0010*/ 	.short	0x0000
        /*0012*/ 	.short	0x0070
        /*0014*/ 	.byte	0x00, 0xf0, 0x01, 0x10


	//----- nvinfo : EIATTR_SPARSE_MMA_MASK
	.align		4
.L_23:
        /*0018*/ 	.byte	0x03, 0x50
        /*001a*/ 	.short	0x0000


	//----- nvinfo : EIATTR_MAXREG_COUNT
	.align		4
        /*001c*/ 	.byte	0x03, 0x1b
        /*001e*/ 	.short	0x00a8


	//----- nvinfo : EIATTR_NUM_BARRIERS
	.align		4
        /*0020*/ 	.byte	0x02, 0x4c
        /*0022*/ 	.byte	0x01
	.zero		1


	//----- nvinfo : EIATTR_EXTERNS
	.align		4
        /*0024*/ 	.byte	0x04, 0x0f
        /*0026*/ 	.short	(.L_25 - .L_24)


	//   ....[0]....
	.align		4
.L_24:
        /*0028*/ 	.word	index@(__assertfail)


	//----- nvinfo : EIATTR_ANNOTATIONS
	.align		4
.L_25:
        /*002c*/ 	.byte	0x04, 0x55
        /*002e*/ 	.short	(.L_27 - .L_26)


	//   ....[0]....
.L_26:
        /*0030*/ 	.word	0x00000001
        /*0034*/ 	.byte	0xa0, 0x0d, 0x00, 0x00, 0x01, 0x00, 0x00, 0x00, 0x70, 0x14, 0x00, 0x00, 0x01, 0x00, 0x00, 0x00
        /*0044*/ 	.byte	0x30, 0x49, 0x00, 0x00, 0x01, 0x00, 0x00, 0x00, 0x40, 0x56, 0x00, 0x00


	//----- nvinfo : EIATTR_MERCURY_ISA_VERSION
	.align		4
.L_27:
        /*0050*/ 	.byte	0x03, 0x5f
        /*0052*/ 	.short	0x0101


	//----- nvinfo : EIATTR_INT_WARP_WIDE_INSTR_OFFSETS
	.align		4
        /*0054*/ 	.byte	0x04, 0x31
        /*0056*/ 	.short	(.L_29 - .L_28)


	//   ....[0]....
.L_28:
        /*0058*/ 	.word	0x00000560


	//   ....[1]....
        /*005c*/ 	.word	0x000005a0


	//   ....[2]....
        /*0060*/ 	.word	0x000006d0


	//   ....[3]....
        /*0064*/ 	.word	0x000006e0


	//   ....[4]....
        /*0068*/ 	.word	0x000006f0


	//   ....[5]....
        /*006c*/ 	.word	0x00000700


	//   ....[6]....
        /*0070*/ 	.word	0x000007c0


	//   ....[7]....
        /*0074*/ 	.word	0x00000800


	//----- nvinfo : EIATTR_COOP_GROUP_MASK_REGIDS
	.align		4
.L_29:
        /*0078*/ 	.byte	0x04, 0x29
        /*007a*/ 	.short	(.L_31 - .L_30)


	//   ....[0]....
.L_30:
        /*007c*/ 	.word	0xffffffff


	//   ....[1]....
        /*0080*/ 	.word	0xffffffff


	//   ....[2]....
        /*0084*/ 	.word	0xffffffff


	//   ....[3]....
        /*0088*/ 	.word	0xffffffff


	//   ....[4]....
        /*008c*/ 	.word	0xffffffff


	//   ....[5]....
        /*0090*/ 	.word	0xffffffff


	//   ....[6]....
        /*0094*/ 	.word	0xffffffff


	//----- nvinfo : EIATTR_COOP_GROUP_INSTR_OFFSETS
	.align		4
.L_31:
        /*0098*/ 	.byte	0x04, 0x28
        /*009a*/ 	.short	(.L_33 - .L_32)


	//   ....[0]....
.L_32:
        /*009c*/ 	.word	0x00000070


	//   ....[1]....
        /*00a0*/ 	.word	0x00000080


	//   ....[2]....
        /*00a4*/ 	.word	0x00000140


	//   ....[3]....
        /*00a8*/ 	.word	0x00000340


	//   ....[4]....
        /*00ac*/ 	.word	0x00000380


	//   ....[5]....
        /*00b0*/ 	.word	0x00000410


	//   ....[6]....
        /*00b4*/ 	.word	0x00000950


	//----- nvinfo : EIATTR_REG_RECONFIG
	.align		4
.L_33:
        /*00b8*/ 	.byte	0x01, 0x54
	.zero		2


	//----- nvinfo : EIATTR_SYSCALL_OFFSETS
	.align		4
        /*00bc*/ 	.byte	0x04, 0x46
        /*00be*/ 	.short	(.L_35 - .L_34)


	//   ....[0]....
.L_34:
        /*00c0*/ 	.word	0x00001960


	//----- nvinfo : EIATTR_MBARRIER_INSTR_OFFSETS
	.align		4
.L_35:
        /*00c4*/ 	.byte	0x04, 0x39
        /*00c6*/ 	.short	(.L_37 - .L_36)


	//   ....[0]....
.L_36:
        /*00c8*/ 	.word	0x00000250
        /*00cc*/ 	.word	0x000000ff
        /*00d0*/ 	.word	0x00000000
        /*00d4*/ 	.short	0x0100
        /*00d6*/ 	.byte	0x08
	.zero		1


	//   ....[1]....
        /*00d8*/ 	.word	0x00000260
        /*00dc*/ 	.word	0x000000ff
        /*00e0*/ 	.word	0x00000038
        /*00e4*/ 	.short	0x0100
        /*00e6*/ 	.byte	0x08
	.zero		1


	//   ....[2]....
        /*00e8*/ 	.word	0x00000270
        /*00ec*/ 	.word	0x000000ff
        /*00f0*/ 	.word	0x00000008
        /*00f4*/ 	.short	0x0100
        /*00f6*/ 	.byte	0x08
	.zero		1


	//   ....[3]....
        /*00f8*/ 	.word	0x00000280
        /*00fc*/ 	.word	0x000000ff
        /*0100*/ 	.word	0x00000040
        /*0104*/ 	.short	0x0100
        /*0106*/ 	.byte	0x08
	.zero		1


	//   ....[4]....
        /*0108*/ 	.word	0x00000290
        /*010c*/ 	.word	0x000000ff
        /*0110*/ 	.word	0x00000010
        /*0114*/ 	.short	0x0100
        /*0116*/ 	.byte	0x08
	.zero		1


	//   ....[5]....
        /*0118*/ 	.word	0x000002a0
        /*011c*/ 	.word	0x000000ff
        /*0120*/ 	.word	0x00000048
        /*0124*/ 	.short	0x0100
        /*0126*/ 	.byte	0x08
	.zero		1


	//   ....[6]....
        /*0128*/ 	.word	0x000002b0
        /*012c*/ 	.word	0x000000ff
        /*0130*/ 	.word	0x00000018
        /*0134*/ 	.short	0x0100
        /*0136*/ 	.byte	0x08
	.zero		1


	//   ....[7]....
        /*0138*/ 	.word	0x000002c0
        /*013c*/ 	.word	0x000000ff
        /*0140*/ 	.word	0x00000050
        /*0144*/ 	.short	0x0100
        /*0146*/ 	.byte	0x08
	.zero		1


	//   ....[8]....
        /*0148*/ 	.word	0x000002d0
        /*014c*/ 	.word	0x000000ff
        /*0150*/ 	.word	0x00000020
        /*0154*/ 	.short	0x0100
        /*0156*/ 	.byte	0x08
	.zero		1


	//   ....[9]....
        /*0158*/ 	.word	0x000002e0
        /*015c*/ 	.word	0x000000ff
        /*0160*/ 	.word	0x00000058
        /*0164*/ 	.short	0x0100
        /*0166*/ 	.byte	0x08
	.zero		1


	//   ....[10]....
        /*0168*/ 	.word	0x000002f0
        /*016c*/ 	.word	0x000000ff
        /*0170*/ 	.word	0x00000028
        /*0174*/ 	.short	0x0100
        /*0176*/ 	.byte	0x08
	.zero		1


	//   ....[11]....
        /*0178*/ 	.word	0x00000300
        /*017c*/ 	.word	0x000000ff
        /*0180*/ 	.word	0x00000060
        /*0184*/ 	.short	0x0100
        /*0186*/ 	.byte	0x08
	.zero		1


	//   ....[12]....
        /*0188*/ 	.word	0x00000310
        /*018c*/ 	.word	0x000000ff
        /*0190*/ 	.word	0x00000030
        /*0194*/ 	.short	0x0100
        /*0196*/ 	.byte	0x08
	.zero		1


	//   ....[13]....
        /*0198*/ 	.word	0x00000320
        /*019c*/ 	.word	0x000000ff
        /*01a0*/ 	.word	0x00000068
        /*01a4*/ 	.short	0x0100
        /*01a6*/ 	.byte	0x08
	.zero		1


	//   ....[14]....
        /*01a8*/ 	.word	0x00000830
        /*01ac*/ 	.word	0x000000ff
        /*01b0*/ 	.word	0x000000a0
        /*01b4*/ 	.short	0x0100
        /*01b6*/ 	.byte	0x08
	.zero		1


	//   ....[15]....
        /*01b8*/ 	.word	0x000008b0
        /*01bc*/ 	.word	0x000000ff
        /*01c0*/ 	.word	0x000000a8
        /*01c4*/ 	.short	0x0100
        /*01c6*/ 	.byte	0x08
	.zero		1


	//   ....[16]....
        /*01c8*/ 	.word	0x000008d0
        /*01cc*/ 	.word	0x000000ff
        /*01d0*/ 	.word	0x00000080
        /*01d4*/ 	.short	0x0100
        /*01d6*/ 	.byte	0x09
	.zero		1


	//   ....[17]....
        /*01d8*/ 	.word	0x000008e0
        /*01dc*/ 	.word	0x000000ff
        /*01e0*/ 	.word	0x00000088
        /*01e4*/ 	.short	0x0100
        /*01e6*/ 	.byte	0x09
	.zero		1


	//   ....[18]....
        /*01e8*/ 	.word	0x000008f0
        /*01ec*/ 	.word	0x000000ff
        /*01f0*/ 	.word	0x00000090
        /*01f4*/ 	.short	0x0100
        /*01f6*/ 	.byte	0x09
	.zero		1


	//   ....[19]....
        /*01f8*/ 	.word	0x00000900
        /*01fc*/ 	.word	0x000000ff
        /*0200*/ 	.word	0x00000098
        /*0204*/ 	.short	0x0100
        /*0206*/ 	.byte	0x09
	.zero		1


	//   ....[20]....
        /*0208*/ 	.word	0x00001820
        /*020c*/ 	.word	0x000000ff
        /*0210*/ 	.word	0xfffffff8
        /*0214*/ 	.short	0x010a
        /*0216*/ 	.byte	0x2b
	.zero		1


	//   ....[21]....
        /*0218*/ 	.word	0x000019e0
        /*021c*/ 	.word	0x00000003
        /*0220*/ 	.word	0x00000000
        /*0224*/ 	.short	0x010a
        /*0226*/ 	.byte	0x3f
	.zero		1


	//   ....[22]....
        /*0228*/ 	.word	0x00001a20
        /*022c*/ 	.word	0x00000003
        /*0230*/ 	.word	0x00000000
        /*0234*/ 	.short	0x010a
        /*0236*/ 	.byte	0x3f
	.zero		1


	//   ....[23]....
        /*0238*/ 	.word	0x00001ee0
        /*023c*/ 	.word	0x000000ff
        /*0240*/ 	.word	0x00000000
        /*0244*/ 	.short	0x010a
        /*0246*/ 	.byte	0x04
	.zero		1


	//   ....[24]....
        /*0248*/ 	.word	0x00001f20
        /*024c*/ 	.word	0x000000ff
        /*0250*/ 	.word	0x00000000
        /*0254*/ 	.short	0x010a
        /*0256*/ 	.byte	0x04
	.zero		1


	//   ....[25]....
        /*0258*/ 	.word	0x00002340
        /*025c*/ 	.word	0x00000005
        /*0260*/ 	.word	0x00000000
        /*0264*/ 	.short	0x0101
        /*0266*/ 	.byte	0x3f
	.zero		1


	//   ....[26]....
        /*0268*/ 	.word	0x00002450
        /*026c*/ 	.word	0x00000003
        /*0270*/ 	.word	0x00000000
        /*0274*/ 	.short	0x0101
        /*0276*/ 	.byte	0x30
	.zero		1


	//   ....[27]....
        /*0278*/ 	.word	0x00002580
        /*027c*/ 	.word	0x00000000
        /*0280*/ 	.word	0x00000000
        /*0284*/ 	.short	0x0101
        /*0286*/ 	.byte	0x3f
	.zero		1


	//   ....[28]....
        /*0288*/ 	.word	0x00002600
        /*028c*/ 	.word	0x000000ff
        /*0290*/ 	.word	0x00000008
        /*0294*/ 	.short	0x010a
        /*0296*/ 	.byte	0x2b
	.zero		1


	//   ....[29]....
        /*0298*/ 	.word	0x00004970
        /*029c*/ 	.word	0x00000000
        /*02a0*/ 	.word	0x00000000
        /*02a4*/ 	.short	0x0101
        /*02a6*/ 	.byte	0x30
	.zero		1


	//   ....[30]....
        /*02a8*/ 	.word	0x000052c0
        /*02ac*/ 	.word	0x0000000e
        /*02b0*/ 	.word	0x00000038
        /*02b4*/ 	.short	0x010a
        /*02b6*/ 	.byte	0x3f
	.zero		1


	//   ....[31]....
        /*02b8*/ 	.word	0x000057e0
        /*02bc*/ 	.word	0x00000006
        /*02c0*/ 	.word	0x000000a8
        /*02c4*/ 	.short	0x0101
        /*02c6*/ 	.byte	0x3f
	.zero		1


	//   ....[32]....
        /*02c8*/ 	.word	0x00005eb0
        /*02cc*/ 	.word	0x00000007
        /*02d0*/ 	.word	0x00000000
        /*02d4*/ 	.short	0x010a
        /*02d6*/ 	.byte	0x3f
	.zero		1


	//   ....[33]....
        /*02d8*/ 	.word	0x00005f30
        /*02dc*/ 	.word	0x00000006
        /*02e0*/ 	.word	0x00000000
        /*02e4*/ 	.short	0x010a
        /*02e6*/ 	.byte	0x3f
	.zero		1


	//   ....[34]....
        /*02e8*/ 	.word	0x00005fc0
        /*02ec*/ 	.word	0x00000007
        /*02f0*/ 	.word	0x00000000
        /*02f4*/ 	.short	0x010a
        /*02f6*/ 	.byte	0x3f
	.zero		1


	//   ....[35]....
        /*02f8*/ 	.word	0x00006050
        /*02fc*/ 	.word	0x00000006
        /*0300*/ 	.word	0x00000000
        /*0304*/ 	.short	0x010a
        /*0306*/ 	.byte	0x3f
	.zero		1


	//   ....[36]....
        /*0308*/ 	.word	0x000060e0
        /*030c*/ 	.word	0x00000007
        /*0310*/ 	.word	0x00000000
        /*0314*/ 	.short	0x010a
        /*0316*/ 	.byte	0x3f
	.zero		1


	//   ....[37]....
        /*0318*/ 	.word	0x00006170
        /*031c*/ 	.word	0x00000006
        /*0320*/ 	.word	0x00000000
        /*0324*/ 	.short	0x010a
        /*0326*/ 	.byte	0x3f
	.zero		1


	//   ....[38]....
        /*0328*/ 	.word	0x00006200
        /*032c*/ 	.word	0x00000005
        /*0330*/ 	.word	0x00000000
        /*0334*/ 	.short	0x010a
        /*0336*/ 	.byte	0x3f
	.zero		1


	//   ....[39]....
        /*0338*/ 	.word	0x00006270
        /*033c*/ 	.word	0x00000003
        /*0340*/ 	.word	0xfffffff8
        /*0344*/ 	.short	0x010a
        /*0346*/ 	.byte	0x3f
	.zero		1


	//   ....[40]....
        /*0348*/ 	.word	0x000062c0
        /*034c*/ 	.word	0x00000003
        /*0350*/ 	.word	0x00000000
        /*0354*/ 	.short	0x010a
        /*0356*/ 	.byte	0x3f
	.zero		1


	//   ....[41]....
        /*0358*/ 	.word	0x00006320
        /*035c*/ 	.word	0x00000005
        /*0360*/ 	.word	0x00000000
        /*0364*/ 	.short	0x010a
        /*0366*/ 	.byte	0x3f
	.zero		1


	//   ....[42]....
        /*0368*/ 	.word	0x00006380
        /*036c*/ 	.word	0x00000003
        /*0370*/ 	.word	0x00000008
        /*0374*/ 	.short	0x010a
        /*0376*/ 	.byte	0x3f
	.zero		1


	//   ....[43]....
        /*0378*/ 	.word	0x00006450
        /*037c*/ 	.word	0x0000000e
        /*0380*/ 	.word	0x00000038
        /*0384*/ 	.short	0x010a
        /*0386*/ 	.byte	0x3f
	.zero		1


	//   ....[44]....
        /*0388*/ 	.word	0x00006520
        /*038c*/ 	.word	0x00000007
        /*0390*/ 	.word	0x00000000
        /*0394*/ 	.short	0x010a
        /*0396*/ 	.byte	0x3f
	.zero		1


	//   ....[45]....
        /*0398*/ 	.word	0x00006570
        /*039c*/ 	.word	0x00000006
        /*03a0*/ 	.word	0x00000000
        /*03a4*/ 	.short	0x010a
        /*03a6*/ 	.byte	0x3f
	.zero		1


	//   ....[46]....
        /*03a8*/ 	.word	0x000065c0
        /*03ac*/ 	.word	0x00000007
        /*03b0*/ 	.word	0x00000000
        /*03b4*/ 	.short	0x010a
        /*03b6*/ 	.byte	0x3f
	.zero		1


	//   ....[47]....
        /*03b8*/ 	.word	0x00006610
        /*03bc*/ 	.word	0x00000006
        /*03c0*/ 	.word	0x00000000
        /*03c4*/ 	.short	0x010a
        /*03c6*/ 	.byte	0x3f
	.zero		1


	//   ....[48]....
        /*03c8*/ 	.word	0x00006660
        /*03cc*/ 	.word	0x00000007
        /*03d0*/ 	.word	0x00000000
        /*03d4*/ 	.short	0x010a
        /*03d6*/ 	.byte	0x3f
	.zero		1


	//   ....[49]....
        /*03d8*/ 	.word	0x000066b0
        /*03dc*/ 	.word	0x00000006
        /*03e0*/ 	.word	0x00000000
        /*03e4*/ 	.short	0x010a
        /*03e6*/ 	.byte	0x3f
	.zero		1


	//----- nvinfo : EIATTR_NUM_MBARRIERS
	.align		4
.L_37:
        /*03e8*/ 	.byte	0x03, 0x38
        /*03ea*/ 	.short	0x0014


	//----- nvinfo : EIATTR_EXIT_INSTR_OFFSETS
	.align		4
        /*03ec*/ 	.byte	0x04, 0x1c
        /*03ee*/ 	.short	(.L_39 - .L_38)


	//   ....[0]....
.L_38:
        /*03f0*/ 	.word	0x00001400


	//   ....[1]....
        /*03f4*/ 	.word	0x00001460


	//   ....[2]....
        /*03f8*/ 	.word	0x00004fb0


	//   ....[3]....
        /*03fc*/ 	.word	0x00004fe0


	//   ....[4]....
        /*0400*/ 	.word	0x00006250


	//----- nvinfo : EIATTR_MAX_THREADS
	.align		4
.L_39:
        /*0404*/ 	.byte	0x04, 0x05
        /*0406*/ 	.short	(.L_41 - .L_40)
.L_40:
        /*0408*/ 	.word	0x00000180
        /*040c*/ 	.word	0x00000001
        /*0410*/ 	.word	0x00000001


	//----- nvinfo : EIATTR_CRS_STACK_SIZE
	.align		4
.L_41:
        /*0414*/ 	.byte	0x04, 0x1e
        /*0416*/ 	.short	(.L_43 - .L_42)
.L_42:
        /*0418*/ 	.word	0x00000000


	//----- nvinfo : EIATTR_CBANK_PARAM_SIZE
	.align		4
.L_43:
        /*041c*/ 	.byte	0x03, 0x19
        /*041e*/ 	.short	0x0470


	//----- nvinfo : EIATTR_PARAM_CBANK
	.align		4
        /*0420*/ 	.byte	0x04, 0x0a
        /*0422*/ 	.short	(.L_45 - .L_44)
	.align		4
.L_44:
        /*0424*/ 	.word	index@(.nv.constant0._ZN7cutlass13device_kernelINS_4gemm6kernel13GemmUniversalIN4cute5tupleIJiiiiEEENS1_10collective13CollectiveMmaINS1_34MainloopSm90TmaGmmaWarpSpecializedILi7ENS5_IJNS4_1CILi1EEENSA_ILi2EEESB_EEENS1_32KernelTmaWarpSpecializedPingpongEEENS5_IJNSA_ILi64EEESG_SG_EEENS_10tfloat32_tENS5_IJlSB_lEEESI_SJ_NS4_8TiledMMAINS4_8MMA_AtomIJNS4_4SM904GMMA29MMA_64x64x8_F32TF32TF32_SS_TNILNSN_7ScaleInE1ELSP_1EEEEEENS4_6LayoutINS5_IJSB_SB_SB_EEENS5_IJNSA_ILi0EEESU_SU_EEEEENS5_IJNS4_10UnderscoreESX_SX_EEEEENS4_23SM90_TMA_LOAD_MULTICASTENS4_14ComposedLayoutINS4_7SwizzleILi3ELi4ELi3EEENS4_18smem_ptr_flag_bitsILi32EEENSS_INS5_IJNSA_ILi8EEENSA_ILi32EEEEEENS5_IJS17_SB_EEEEEEEvNS4_8identityENS4_13SM90_TMA_LOADES1B_vS1C_EENS_8epilogue10collective6detail29Sm90TmaWarpSpecializedAdapterINS1G_15DefaultEpilogueISI_SJ_SJ_NS1F_6thread17LinearCombinationISI_Li1EffLNS1K_9ScaleType4KindE0ELNS_15FloatRoundStyleE2ESI_EENS1_15EpilogueDefaultEEEEEvvEEEEvNT_6ParamsE)
        /*0428*/ 	.short	0x0210
        /*042a*/ 	.short	0x0470


	//----- nvinfo : EIATTR_SW_WAR
	.align		4
.L_45:
        /*042c*/ 	.byte	0x04, 0x36
        /*042e*/ 	.short	(.L_47 - .L_46)
.L_46:
        /*0430*/ 	.word	0x00000008
.L_47:


//--------------------- .nv.callgraph             --------------------------
	.section	.nv.callgraph,"",@"SHT_CUDA_CALLGRAPH"
	.align	4
	.sectionentsize	8
	.align		4
        /*0000*/ 	.word	0x00000000
	.align		4
        /*0004*/ 	.word	0xffffffff
	.align		4
        /*0008*/ 	.word	index@(_ZN7cutlass13device_kernelINS_4gemm6kernel13GemmUniversalIN4cute5tupleIJiiiiEEENS1_10collective13CollectiveMmaINS1_34MainloopSm90TmaGmmaWarpSpecializedILi7ENS5_IJNS4_1CILi1EEENSA_ILi2EEESB_EEENS1_32KernelTmaWarpSpecializedPingpongEEENS5_IJNSA_ILi64EEESG_SG_EEENS_10tfloat32_tENS5_IJlSB_lEEESI_SJ_NS4_8TiledMMAINS4_8MMA_AtomIJNS4_4SM904GMMA29MMA_64x64x8_F32TF32TF32_SS_TNILNSN_7ScaleInE1ELSP_1EEEEEENS4_6LayoutINS5_IJSB_SB_SB_EEENS5_IJNSA_ILi0EEESU_SU_EEEEENS5_IJNS4_10UnderscoreESX_SX_EEEEENS4_23SM90_TMA_LOAD_MULTICASTENS4_14ComposedLayoutINS4_7SwizzleILi3ELi4ELi3EEENS4_18smem_ptr_flag_bitsILi32EEENSS_INS5_IJNSA_ILi8EEENSA_ILi32EEEEEENS5_IJS17_SB_EEEEEEEvNS4_8identityENS4_13SM90_TMA_LOADES1B_vS1C_EENS_8epilogue10collective6detail29Sm90TmaWarpSpecializedAdapterINS1G_15DefaultEpilogueISI_SJ_SJ_NS1F_6thread17LinearCombinationISI_Li1EffLNS1K_9ScaleType4KindE0ELNS_15FloatRoundStyleE2ESI_EENS1_15EpilogueDefaultEEEEEvvEEEEvNT_6ParamsE)
	.align		4
        /*000c*/ 	.word	index@(__assertfail)
	.align		4
        /*0010*/ 	.word	0x00000000
	.align		4
        /*0014*/ 	.word	0xfffffffe
	.align		4
        /*0018*/ 	.word	0x00000000
	.align		4
        /*001c*/ 	.word	0xfffffffd
	.align		4
        /*0020*/ 	.word	0x00000000
	.align		4
        /*0024*/ 	.word	0xfffffffc


//--------------------- .nv.constant4             --------------------------
	.section	.nv.constant4,"a",@progbits
	.align	8
	.align		8
.nv.constant4:
        /*0000*/ 	.dword	__assertfail
	.align		8
        /*0008*/ 	.dword	__unnamed_1
	.align		8
        /*0010*/ 	.dword	_ZN39_INTERNAL_310d408c_4_k_cu_fcf68d71_58084cuda3std3__45__cpo5beginE
	.align		8
        /*0018*/ 	.dword	_ZN39_INTERNAL_310d408c_4_k_cu_fcf68d71_58084cuda3std3__45__cpo3endE
	.align		8
        /*0020*/ 	.dword	_ZN39_INTERNAL_310d408c_4_k_cu_fcf68d71_58084cuda3std3__45__cpo6cbeginE
	.align		8
        /*0028*/ 	.dword	_ZN39_INTERNAL_310d408c_4_k_cu_fcf68d71_58084cuda3std3__45__cpo4cendE
	.align		8
        /*0030*/ 	.dword	_ZN39_INTERNAL_310d408c_4_k_cu_fcf68d71_58084cuda3std3__441_GLOBAL__N__310d408c_4_k_cu_fcf68d71_58086ignoreE
	.align		8
        /*0038*/ 	.dword	_ZN39_INTERNAL_310d408c_4_k_cu_fcf68d71_58084cuda3std3__419piecewise_constructE
	.align		8
        /*0040*/ 	.dword	_ZN39_INTERNAL_310d408c_4_k_cu_fcf68d71_58084cuda3std3__48in_placeE
	.align		8
        /*0048*/ 	.dword	_ZN39_INTERNAL_310d408c_4_k_cu_fcf68d71_58084cuda3std6ranges3__45__cpo4swapE
	.align		8
        /*0050*/ 	.dword	_ZN39_INTERNAL_310d408c_4_k_cu_fcf68d71_58084cuda3std6ranges3__45__cpo9iter_moveE
	.align		8
        /*0058*/ 	.dword	_ZN39_INTERNAL_310d408c_4_k_cu_fcf68d71_58084cute7productE
	.align		8
        /*0060*/ 	.dword	_ZN39_INTERNAL_310d408c_4_k_cu_fcf68d71_58084cute1_E
	.align		8
        /*0068*/ 	.dword	$str$22
	.align		8
        /*0070*/ 	.dword	$str$23


//--------------------- .text._ZN7cutlass13device_kernelINS_4gemm6kernel13GemmUniversalIN4cute5tupleIJiiiiEEENS1_10collective13CollectiveMmaINS1_34MainloopSm90TmaGmmaWarpSpecializedILi7ENS5_IJNS4_1CILi1EEENSA_ILi2EEESB_EEENS1_32KernelTmaWarpSpecializedPingpongEEENS5_IJNSA_ILi64EEESG_SG_EEENS_10tfloat32_tENS5_IJlSB_lEEESI_SJ_NS4_8TiledMMAINS4_8MMA_AtomIJNS4_4SM904GMMA29MMA_64x64x8_F32TF32TF32_SS_TNILNSN_7ScaleInE1ELSP_1EEEEEENS4_6LayoutINS5_IJSB_SB_SB_EEENS5_IJNSA_ILi0EEESU_SU_EEEEENS5_IJNS4_10UnderscoreESX_SX_EEEEENS4_23SM90_TMA_LOAD_MULTICASTENS4_14ComposedLayoutINS4_7SwizzleILi3ELi4ELi3EEENS4_18smem_ptr_flag_bitsILi32EEENSS_INS5_IJNSA_ILi8EEENSA_ILi32EEEEEENS5_IJS17_SB_EEEEEEEvNS4_8identityENS4_13SM90_TMA_LOADES1B_vS1C_EENS_8epilogue10collective6detail29Sm90TmaWarpSpecializedAdapterINS1G_15DefaultEpilogueISI_SJ_SJ_NS1F_6thread17LinearCombinationISI_Li1EffLNS1K_9ScaleType4KindE0ELNS_15FloatRoundStyleE2ESI_EENS1_15EpilogueDefaultEEEEEvvEEEEvNT_6ParamsE --------------------------
	.section	.text._ZN7cutlass13device_kernelINS_4gemm6kernel13GemmUniversalIN4cute5tupleIJiiiiEEENS1_10collective13CollectiveMmaINS1_34MainloopSm90TmaGmmaWarpSpecializedILi7ENS5_IJNS4_1CILi1EEENSA_ILi2EEESB_EEENS1_32KernelTmaWarpSpecializedPingpongEEENS5_IJNSA_ILi64EEESG_SG_EEENS_10tfloat32_tENS5_IJlSB_lEEESI_SJ_NS4_8TiledMMAINS4_8MMA_AtomIJNS4_4SM904GMMA29MMA_64x64x8_F32TF32TF32_SS_TNILNSN_7ScaleInE1ELSP_1EEEEEENS4_6LayoutINS5_IJSB_SB_SB_EEENS5_IJNSA_ILi0EEESU_SU_EEEEENS5_IJNS4_10UnderscoreESX_SX_EEEEENS4_23SM90_TMA_LOAD_MULTICASTENS4_14ComposedLayoutINS4_7SwizzleILi3ELi4ELi3EEENS4_18smem_ptr_flag_bitsILi32EEENSS_INS5_IJNSA_ILi8EEENSA_ILi32EEEEEENS5_IJS17_SB_EEEEEEEvNS4_8identityENS4_13SM90_TMA_LOADES1B_vS1C_EENS_8epilogue10collective6detail29Sm90TmaWarpSpecializedAdapterINS1G_15DefaultEpilogueISI_SJ_SJ_NS1F_6thread17LinearCombinationISI_Li1EffLNS1K_9ScaleType4KindE0ELNS_15FloatRoundStyleE2ESI_EENS1_15EpilogueDefaultEEEEEvvEEEEvNT_6ParamsE,"ax",@progbits
	.align	128
.text._ZN7cutlass13device_kernelINS_4gemm6kernel13GemmUniversalIN4cute5tupleIJiiiiEEENS1_10collective13CollectiveMmaINS1_34MainloopSm90TmaGmmaWarpSpecializedILi7ENS5_IJNS4_1CILi1EEENSA_ILi2EEESB_EEENS1_32KernelTmaWarpSpecializedPingpongEEENS5_IJNSA_ILi64EEESG_SG_EEENS_10tfloat32_tENS5_IJlSB_lEEESI_SJ_NS4_8TiledMMAINS4_8MMA_AtomIJNS4_4SM904GMMA29MMA_64x64x8_F32TF32TF32_SS_TNILNSN_7ScaleInE1ELSP_1EEEEEENS4_6LayoutINS5_IJSB_SB_SB_EEENS5_IJNSA_ILi0EEESU_SU_EEEEENS5_IJNS4_10UnderscoreESX_SX_EEEEENS4_23SM90_TMA_LOAD_MULTICASTENS4_14ComposedLayoutINS4_7SwizzleILi3ELi4ELi3EEENS4_18smem_ptr_flag_bitsILi32EEENSS_INS5_IJNSA_ILi8EEENSA_ILi32EEEEEENS5_IJS17_SB_EEEEEEEvNS4_8identityENS4_13SM90_TMA_LOADES1B_vS1C_EENS_8epilogue10collective6detail29Sm90TmaWarpSpecializedAdapterINS1G_15DefaultEpilogueISI_SJ_SJ_NS1F_6thread17LinearCombinationISI_Li1EffLNS1K_9ScaleType4KindE0ELNS_15FloatRoundStyleE2ESI_EENS1_15EpilogueDefaultEEEEEvvEEEEvNT_6ParamsE:
        .type           _ZN7cutlass13device_kernelINS_4gemm6kernel13GemmUniversalIN4cute5tupleIJiiiiEEENS1_10collective13CollectiveMmaINS1_34MainloopSm90TmaGmmaWarpSpecializedILi7ENS5_IJNS4_1CILi1EEENSA_ILi2EEESB_EEENS1_32KernelTmaWarpSpecializedPingpongEEENS5_IJNSA_ILi64EEESG_SG_EEENS_10tfloat32_tENS5_IJlSB_lEEESI_SJ_NS4_8TiledMMAINS4_8MMA_AtomIJNS4_4SM904GMMA29MMA_64x64x8_F32TF32TF32_SS_TNILNSN_7ScaleInE1ELSP_1EEEEEENS4_6LayoutINS5_IJSB_SB_SB_EEENS5_IJNSA_ILi0EEESU_SU_EEEEENS5_IJNS4_10UnderscoreESX_SX_EEEEENS4_23SM90_TMA_LOAD_MULTICASTENS4_14ComposedLayoutINS4_7SwizzleILi3ELi4ELi3EEENS4_18smem_ptr_flag_bitsILi32EEENSS_INS5_IJNSA_ILi8EEENSA_ILi32EEEEEENS5_IJS17_SB_EEEEEEEvNS4_8identityENS4_13SM90_TMA_LOADES1B_vS1C_EENS_8epilogue10collective6detail29Sm90TmaWarpSpecializedAdapterINS1G_15DefaultEpilogueISI_SJ_SJ_NS1F_6thread17LinearCombinationISI_Li1EffLNS1K_9ScaleType4KindE0ELNS_15FloatRoundStyleE2ESI_EENS1_15EpilogueDefaultEEEEEvvEEEEvNT_6ParamsE,@function
        .size           _ZN7cutlass13device_kernelINS_4gemm6kernel13GemmUniversalIN4cute5tupleIJiiiiEEENS1_10collective13CollectiveMmaINS1_34MainloopSm90TmaGmmaWarpSpecializedILi7ENS5_IJNS4_1CILi1EEENSA_ILi2EEESB_EEENS1_32KernelTmaWarpSpecializedPingpongEEENS5_IJNSA_ILi64EEESG_SG_EEENS_10tfloat32_tENS5_IJlSB_lEEESI_SJ_NS4_8TiledMMAINS4_8MMA_AtomIJNS4_4SM904GMMA29MMA_64x64x8_F32TF32TF32_SS_TNILNSN_7ScaleInE1ELSP_1EEEEEENS4_6LayoutINS5_IJSB_SB_SB_EEENS5_IJNSA_ILi0EEESU_SU_EEEEENS5_IJNS4_10UnderscoreESX_SX_EEEEENS4_23SM90_TMA_LOAD_MULTICASTENS4_14ComposedLayoutINS4_7SwizzleILi3ELi4ELi3EEENS4_18smem_ptr_flag_bitsILi32EEENSS_INS5_IJNSA_ILi8EEENSA_ILi32EEEEEENS5_IJS17_SB_EEEEEEEvNS4_8identityENS4_13SM90_TMA_LOADES1B_vS1C_EENS_8epilogue10collective6detail29Sm90TmaWarpSpecializedAdapterINS1G_15DefaultEpilogueISI_SJ_SJ_NS1F_6thread17LinearCombinationISI_Li1EffLNS1K_9ScaleType4KindE0ELNS_15FloatRoundStyleE2ESI_EENS1_15EpilogueDefaultEEEEEvvEEEEvNT_6ParamsE,(.L_x_145 - _ZN7cutlass13device_kernelINS_4gemm6kernel13GemmUniversalIN4cute5tupleIJiiiiEEENS1_10collective13CollectiveMmaINS1_34MainloopSm90TmaGmmaWarpSpecializedILi7ENS5_IJNS4_1CILi1EEENSA_ILi2EEESB_EEENS1_32KernelTmaWarpSpecializedPingpongEEENS5_IJNSA_ILi64EEESG_SG_EEENS_10tfloat32_tENS5_IJlSB_lEEESI_SJ_NS4_8TiledMMAINS4_8MMA_AtomIJNS4_4SM904GMMA29MMA_64x64x8_F32TF32TF32_SS_TNILNSN_7ScaleInE1ELSP_1EEEEEENS4_6LayoutINS5_IJSB_SB_SB_EEENS5_IJNSA_ILi0EEESU_SU_EEEEENS5_IJNS4_10UnderscoreESX_SX_EEEEENS4_23SM90_TMA_LOAD_MULTICASTENS4_14ComposedLayoutINS4_7SwizzleILi3ELi4ELi3EEENS4_18smem_ptr_flag_bitsILi32EEENSS_INS5_IJNSA_ILi8EEENSA_ILi32EEEEEENS5_IJS17_SB_EEEEEEEvNS4_8identityENS4_13SM90_TMA_LOADES1B_vS1C_EENS_8epilogue10collective6detail29Sm90TmaWarpSpecializedAdapterINS1G_15DefaultEpilogueISI_SJ_SJ_NS1F_6thread17LinearCombinationISI_Li1EffLNS1K_9ScaleType4KindE0ELNS_15FloatRoundStyleE2ESI_EENS1_15EpilogueDefaultEEEEEvvEEEEvNT_6ParamsE)
        .other          _ZN7cutlass13device_kernelINS_4gemm6kernel13GemmUniversalIN4cute5tupleIJiiiiEEENS1_10collective13CollectiveMmaINS1_34MainloopSm90TmaGmmaWarpSpecializedILi7ENS5_IJNS4_1CILi1EEENSA_ILi2EEESB_EEENS1_32KernelTmaWarpSpecializedPingpongEEENS5_IJNSA_ILi64EEESG_SG_EEENS_10tfloat32_tENS5_IJlSB_lEEESI_SJ_NS4_8TiledMMAINS4_8MMA_AtomIJNS4_4SM904GMMA29MMA_64x64x8_F32TF32TF32_SS_TNILNSN_7ScaleInE1ELSP_1EEEEEENS4_6LayoutINS5_IJSB_SB_SB_EEENS5_IJNSA_ILi0EEESU_SU_EEEEENS5_IJNS4_10UnderscoreESX_SX_EEEEENS4_23SM90_TMA_LOAD_MULTICASTENS4_14ComposedLayoutINS4_7SwizzleILi3ELi4ELi3EEENS4_18smem_ptr_flag_bitsILi32EEENSS_INS5_IJNSA_ILi8EEENSA_ILi32EEEEEENS5_IJS17_SB_EEEEEEEvNS4_8identityENS4_13SM90_TMA_LOADES1B_vS1C_EENS_8epilogue10collective6detail29Sm90TmaWarpSpecializedAdapterINS1G_15DefaultEpilogueISI_SJ_SJ_NS1F_6thread17LinearCombinationISI_Li1EffLNS1K_9ScaleType4KindE0ELNS_15FloatRoundStyleE2ESI_EENS1_15EpilogueDefaultEEEEEvvEEEEvNT_6ParamsE,@"STO_CUDA_ENTRY STV_DEFAULT"
_ZN7cutlass13device_kernelINS_4gemm6kernel13GemmUniversalIN4cute5tupleIJiiiiEEENS1_10collective13CollectiveMmaINS1_34MainloopSm90TmaGmmaWarpSpecializedILi7ENS5_IJNS4_1CILi1EEENSA_ILi2EEESB_EEENS1_32KernelTmaWarpSpecializedPingpongEEENS5_IJNSA_ILi64EEESG_SG_EEENS_10tfloat32_tENS5_IJlSB_lEEESI_SJ_NS4_8TiledMMAINS4_8MMA_AtomIJNS4_4SM904GMMA29MMA_64x64x8_F32TF32TF32_SS_TNILNSN_7ScaleInE1ELSP_1EEEEEENS4_6LayoutINS5_IJSB_SB_SB_EEENS5_IJNSA_ILi0EEESU_SU_EEEEENS5_IJNS4_10UnderscoreESX_SX_EEEEENS4_23SM90_TMA_LOAD_MULTICASTENS4_14ComposedLayoutINS4_7SwizzleILi3ELi4ELi3EEENS4_18smem_ptr_flag_bitsILi32EEENSS_INS5_IJNSA_ILi8EEENSA_ILi32EEEEEENS5_IJS17_SB_EEEEEEEvNS4_8identityENS4_13SM90_TMA_LOADES1B_vS1C_EENS_8epilogue10collective6detail29Sm90TmaWarpSpecializedAdapterINS1G_15DefaultEpilogueISI_SJ_SJ_NS1F_6thread17LinearCombinationISI_Li1EffLNS1K_9ScaleType4KindE0ELNS_15FloatRoundStyleE2ESI_EENS1_15EpilogueDefaultEEEEEvvEEEEvNT_6ParamsE:
[----:B------:R-:W0:Y:S02]  /*0000*/  LDC R1, c[0x0][0x28] ;  /* 0x00000a00ff017b82 */ /* 0x000e240000000800 */
[----:B0-----:R-:W-:Y:S01]  /*0010*/  VIADD R1, R1, 0xfffffff8 ;  /* 0xfffffff801017836 */ /* 0x001fe20000000000 */
[----:B------:R-:W0:Y:S01]  /*0020*/  S2R R4, SR_TID.X ;  /* 0x0000000000047919 */ /* 0x000e220000002100 */
[----:B------:R-:W-:Y:S01]  /*0030*/  ELECT P0, URZ, PT ;  /* 0x00000000003f782f */ /* 0x000fe20003800000 */
[----:B------:R-:W-:Y:S01]  /*0040*/  BSSY B0, `(.L_x_0) ;  /* 0x000000f000007945 */ /* 0x000fe20003800000 */
[--C-:B0-----:R-:W-:Y:S02]  /*0050*/  SHF.R.U32.HI R0, RZ, 0x5, R4.reuse ;  /* 0x00000005ff007819 */ /* 0x101fe40000011604 */
[----:B------:R-:W-:-:S03]  /*0060*/  SHF.R.U32.HI R7, RZ, 0x7, R4 ;  /* 0x00000007ff077819 */ /* 0x000fc60000011604 */
[----:B------:R-:W0:Y:S04]  /*0070*/  SHFL.IDX PT, R2, R0, RZ, 0x1f ;  /* 0x00001fff00027589 */ /* 0x000e2800000e0000 */
[----:B------:R1:W2:Y:S01]  /*0080*/  SHFL.IDX PT, R8, R7, RZ, 0x1f ;  /* 0x00001fff07087589 */ /* 0x0002a200000e0000 */
[----:B0-----:R-:W-:-:S13]  /*0090*/  ISETP.NE.OR P0, PT, R2, RZ, !P0 ;  /* 0x000000ff0200720c */ /* 0x001fda0004705670 */
[----:B-12---:R-:W-:Y:S05]  /*00a0*/  @P0 BRA `(.L_x_1) ;  /* 0x0000000000200947 */ /* 0x006fea0003800000 */
[----:B------:R-:W-:Y:S02]  /*00b0*/  ULDC.64 UR4, c[0x0][0x198] ;  /* 0x0000660000047ab9 */ /* 0x000fe40000000a00 */
[----:B------:R-:W-:Y:S02]  /*00c0*/  UIADD3 UR6, UP0, UR4, 0xf0, URZ ;  /* 0x000000f004067890 */ /* 0x000fe4000ff1e03f */
[----:B------:R-:W-:Y:S02]  /*00d0*/  UIADD3 UR4, UP1, UR4, 0x1f0, URZ ;  /* 0x000001f004047890 */ /* 0x000fe4000ff3e03f */
[----:B------:R-:W-:Y:S02]  /*00e0*/  UIADD3.X UR7, URZ, UR5, URZ, UP0, !UPT ;  /* 0x000000053f077290 */ /* 0x000fe400087fe43f */
[----:B------:R-:W-:-:S07]  /*00f0*/  UIADD3.X UR5, URZ, UR5, URZ, UP1, !UPT ;  /* 0x000000053f057290 */ /* 0x000fce0008ffe43f */
[----:B------:R0:W-:Y:S02]  /*0100*/  UTMACCTL.PF [UR6] ;  /* 0x00000000060079b9 */ /* 0x0001e40008040000 */
[----:B------:R0:W-:Y:S02]  /*0110*/  UTMACCTL.PF [UR4] ;  /* 0x00000000040079b9 */ /* 0x0001e40008040000 */
[----:B0-----:R-:W-:Y:S01]  /*0120*/  NOP ;  /* 0x0000000000007918 */ /* 0x001fe20000000000 */
.L_x_1:
[----:B------:R-:W-:Y:S05]  /*0130*/  BSYNC B0 ;  /* 0x0000000000007941 */ /* 0x000fea0003800000 */
.L_x_0:
[----:B------:R-:W0:Y:S01]  /*0140*/  SHFL.IDX PT, R9, R0, RZ, 0x1f ;  /* 0x00001fff00097589 */ /* 0x000e2200000e0000 */
[----:B------:R-:W-:Y:S02]  /*0150*/  SHF.R.S32.HI R3, RZ, 0x1f, R4 ;  /* 0x0000001fff037819 */ /* 0x000fe40000011404 */
[----:B0-----:R-:W-:-:S13]  /*0160*/  ISETP.NE.AND P0, PT, R9, RZ, PT ;  /* 0x000000ff0900720c */ /* 0x001fda0003f05270 */
[----:B------:R-:W-:Y:S05]  /*0170*/  @P0 BRA `(.L_x_2) ;  /* 0x0000000000700947 */ /* 0x000fea0003800000 */
[----:B------:R-:W0:Y:S01]  /*0180*/  S2UR UR8, SR_CgaCtaId ;  /* 0x00000000000879c3 */ /* 0x000e220000008800 */
[----:B------:R-:W-:Y:S01]  /*0190*/  UMOV UR4, 0x400 ;  /* 0x0000040000047882 */ /* 0x000fe20000000000 */
[----:B------:R-:W-:Y:S01]  /*01a0*/  UMOV UR5, 0x1 ;  /* 0x0000000100057882 */ /* 0x000fe20000000000 */
[----:B------:R-:W-:Y:S01]  /*01b0*/  UMOV UR6, 0x2 ;  /* 0x0000000200067882 */ /* 0x000fe20000000000 */
[----:B------:R-:W-:Y:S01]  /*01c0*/  ELECT P0, URZ, PT ;  /* 0x00000000003f782f */ /* 0x000fe20003800000 */
[----:B------:R-:W-:-:S04]  /*01d0*/  UIADD3 UR6, -UR6, 0x100000, URZ ;  /* 0x0010000006067890 */ /* 0x000fc8000fffe13f */
[----:B------:R-:W-:Y:S02]  /*01e0*/  USHF.L.U32 UR7, UR6, 0xb, URZ ;  /* 0x0000000b06077899 */ /* 0x000fe4000800063f */
[----:B------:R-:W-:Y:S02]  /*01f0*/  USHF.L.U32 UR6, UR6, 0x1, URZ ;  /* 0x0000000106067899 */ /* 0x000fe4000800063f */
[----:B0-----:R-:W-:Y:S02]  /*0200*/  ULEA UR8, UR8, UR4, 0x18 ;  /* 0x0000000408087291 */ /* 0x001fe4000f8ec03f */
[----:B------:R-:W-:-:S04]  /*0210*/  UIADD3 UR4, -UR5, 0x100000, URZ ;  /* 0x0010000005047890 */ /* 0x000fc8000fffe13f */
[----:B------:R-:W-:Y:S02]  /*0220*/  USHF.L.U32 UR5, UR4, 0xb, URZ ;  /* 0x0000000b04057899 */ /* 0x000fe4000800063f */
[----:B------:R-:W-:Y:S01]  /*0230*/  USHF.L.U32 UR4, UR4, 0x1, URZ ;  /* 0x0000000104047899 */ /* 0x000fe2000800063f */
[----:B------:R-:W0:Y:S11]  /*0240*/  FENCE.VIEW.ASYNC.S ;  /* 0x00000000000073c6 */ /* 0x000e360000000000 */
[----:B0-----:R0:W1:Y:S01]  /*0250*/  SYNCS.EXCH.64 URZ, [UR8], UR4 ;  /* 0x00000004083f75b2 */ /* 0x0010620008000100 */
[----:B------:R0:W2:Y:S01]  /*0260*/  SYNCS.EXCH.64 URZ, [UR8+0x38], UR6 ;  /* 0x00003806083f75b2 */ /* 0x0000a20008000100 */
[----:B------:R0:W3:Y:S01]  /*0270*/  SYNCS.EXCH.64 URZ, [UR8+0x8], UR4 ;  /* 0x00000804083f75b2 */ /* 0x0000e20008000100 */
[----:B------:R0:W4:Y:S01]  /*0280*/  SYNCS.EXCH.64 URZ, [UR8+0x40], UR6 ;  /* 0x00004006083f75b2 */ /* 0x0001220008000100 */
[----:B------:R0:W0:Y:S01]  /*0290*/  SYNCS.EXCH.64 URZ, [UR8+0x10], UR4 ;  /* 0x00001004083f75b2 */ /* 0x0000220008000100 */
        /* <DEDUP_REMOVED lines=9> */
[----:B------:R-:W-:Y:S01]  /*0330*/  NOP ;  /* 0x0000000000007918 */ /* 0x000fe20000000000 */
.L_x_2:
[----:B------:R-:W5:Y:S01]  /*0340*/  SHFL.IDX PT, R12, R0, RZ, 0x1f ;  /* 0x00001fff000c7589 */ /* 0x000f6200000e0000 */
[----:B------:R-:W-:Y:S01]  /*0350*/  LEA.HI R3, R3, R4, RZ, 0x7 ;  /* 0x0000000403037211 */ /* 0x000fe200078f38ff */
[----:B------:R-:W1:Y:S01]  /*0360*/  S2UR UR12, SR_CTAID.X ;  /* 0x00000000000c79c3 */ /* 0x000e620000002500 */
[----:B------:R-:W-:Y:S01]  /*0370*/  ELECT P0, URZ, PT ;  /* 0x00000000003f782f */ /* 0x000fe20003800000 */
[----:B------:R2:W3:Y:S01]  /*0380*/  SHFL.IDX PT, R11, R0, RZ, 0x1f ;  /* 0x00001fff000b7589 */ /* 0x0004e200000e0000 */
[----:B------:R-:W-:Y:S02]  /*0390*/  LOP3.LUT R3, R3, 0xffffff80, RZ, 0xc0, !PT ;  /* 0xffffff8003037812 */ /* 0x000fe400078ec0ff */
[----:B------:R-:W-:Y:S01]  /*03a0*/  ELECT P1, URZ, PT ;  /* 0x00000000003f782f */ /* 0x000fe20003820000 */
[----:B------:R-:W-:Y:S01]  /*03b0*/  NOP ;  /* 0x0000000000007918 */ /* 0x000fe20000000000 */
[----:B------:R-:W4:Y:S01]  /*03c0*/  S2R R6, SR_CTAID.Y ;  /* 0x0000000000067919 */ /* 0x000f220000002600 */
[----:B0-----:R-:W-:Y:S01]  /*03d0*/  ULDC UR4, c[0x0][0x150] ;  /* 0x0000540000047ab9 */ /* 0x001fe20000000800 */
[----:B------:R-:W-:Y:S01]  /*03e0*/  IMAD.IADD R5, R4, 0x1, -R3 ;  /* 0x0000000104057824 */ /* 0x000fe200078e0a03 */
[----:B------:R-:W0:Y:S01]  /*03f0*/  LDC R25, c[0x0][0x148] ;  /* 0x00005200ff197b82 */ /* 0x000e220000000800 */
[----:B--2---:R-:W-:Y:S01]  /*0400*/  SHF.R.S32.HI R0, RZ, 0x1f, R9 ;  /* 0x0000001fff007819 */ /* 0x004fe20000011409 */
[----:B------:R-:W2:Y:S01]  /*0410*/  SHFL.IDX PT, R15, R7, RZ, 0x1f ;  /* 0x00001fff070f7589 */ /* 0x000ea200000e0000 */
[----:B------:R-:W-:Y:S01]  /*0420*/  UMOV UR11, 0x80 ;  /* 0x00000080000b7882 */ /* 0x000fe20000000000 */
[----:B------:R-:W-:Y:S01]  /*0430*/  SHF.R.S32.HI R20, RZ, 0x1f, R5 ;  /* 0x0000001fff147819 */ /* 0x000fe20000011405 */
[----:B------:R-:W-:Y:S01]  /*0440*/  NOP ;  /* 0x0000000000007918 */ /* 0x000fe20000000000 */
[----:B------:R-:W-:Y:S01]  /*0450*/  LEA.HI R0, R0, R9, RZ, 0x2 ;  /* 0x0000000900007211 */ /* 0x000fe200078f10ff */
[----:B------:R-:W-:Y:S01]  /*0460*/  VIADD R35, R8, 0xffffffff ;  /* 0xffffffff08237836 */ /* 0x000fe20000000000 */
[----:B------:R-:W-:Y:S01]  /*0470*/  LEA.HI R3, R20, R5, RZ, 0x3 ;  /* 0x0000000514037211 */ /* 0x000fe200078f18ff */
[----:B------:R-:W2:Y:S01]  /*0480*/  LDC R13, c[0x0][0x140] ;  /* 0x00005000ff0d7b82 */ /* 0x000ea20000000800 */
[----:B------:R-:W-:-:S02]  /*0490*/  LOP3.LUT R0, R0, 0x3ffffffc, RZ, 0xc0, !PT ;  /* 0x3ffffffc00007812 */ /* 0x000fc400078ec0ff */
[--C-:B------:R-:W-:Y:S02]  /*04a0*/  SHF.R.S32.HI R10, RZ, 0x3, R3.reuse ;  /* 0x00000003ff0a7819 */ /* 0x100fe40000011403 */
[----:B------:R-:W-:Y:S01]  /*04b0*/  SHF.R.S32.HI R3, RZ, 0x1f, R3 ;  /* 0x0000001fff037819 */ /* 0x000fe20000011403 */
[----:B------:R-:W-:Y:S01]  /*04c0*/  IMAD.IADD R0, R9, 0x1, -R0 ;  /* 0x0000000109007824 */ /* 0x000fe200078e0a00 */
[----:B-----5:R-:W-:Y:S02]  /*04d0*/  ISETP.NE.OR P0, PT, R12, RZ, !P0 ;  /* 0x000000ff0c00720c */ /* 0x020fe40004705670 */
[----:B------:R-:W-:Y:S01]  /*04e0*/  LEA.HI R3, R3, R10, RZ, 0x2 ;  /* 0x0000000a03037211 */ /* 0x000fe200078f10ff */
[----:B------:R-:W5:Y:S01]  /*04f0*/  LDC R12, c[0x0][0x144] ;  /* 0x00005100ff0c7b82 */ /* 0x000f620000000800 */
[----:B---3--:R-:W-:Y:S02]  /*0500*/  ISETP.NE.OR P1, PT, R11, RZ, !P1 ;  /* 0x000000ff0b00720c */ /* 0x008fe40004f25670 */
[----:B------:R-:W-:-:S02]  /*0510*/  LOP3.LUT R11, R3, 0xfffffffc, RZ, 0xc0, !PT ;  /* 0xfffffffc030b7812 */ /* 0x000fc400078ec0ff */
[----:B------:R-:W-:Y:S02]  /*0520*/  SHF.R.S32.HI R3, RZ, 0x1f, R2 ;  /* 0x0000001fff037819 */ /* 0x000fe40000011402 */
[----:B------:R-:W-:Y:S01]  /*0530*/  ISETP.GE.U32.AND P5, PT, R35, 0x2, PT ;  /* 0x000000022300780c */ /* 0x000fe20003fa6070 */
[----:B------:R-:W-:Y:S01]  /*0540*/  IMAD.IADD R11, R10, 0x1, -R11 ;  /* 0x000000010a0b7824 */ /* 0x000fe200078e0a0b */
[----:B-1----:R-:W-:Y:S01]  /*0550*/  I2FP.F32.U32 R10, UR12 ;  /* 0x0000000c000a7c45 */ /* 0x002fe20008201000 */
[----:B------:R-:W-:Y:S01]  /*0560*/  VOTEU.ALL UP0, P0 ;  /* 0x00000000003f7886 */ /* 0x000fe20000000000 */
[----:B----4-:R-:W-:Y:S01]  /*0570*/  I2FP.F32.U32 R9, R6 ;  /* 0x0000000600097245 */ /* 0x010fe20000201000 */
[----:B------:R-:W-:Y:S01]  /*0580*/  IMAD R0, R0, 0x4, R11 ;  /* 0x0000000400007824 */ /* 0x000fe200078e020b */
[----:B------:R-:W-:Y:S01]  /*0590*/  LEA.HI R3, R3, R2, RZ, 0x2 ;  /* 0x0000000203037211 */ /* 0x000fe200078f10ff */
[----:B------:R-:W-:Y:S01]  /*05a0*/  VOTEU.ALL UP1, P1 ;  /* 0x00000000003f7886 */ /* 0x000fe20000820000 */
[----:B------:R-:W-:Y:S01]  /*05b0*/  FMUL R10, R10, UR4 ;  /* 0x000000040a0a7c20 */ /* 0x000fe20008400000 */
[----:B------:R-:W1:Y:S01]  /*05c0*/  @!UP0 S2UR UR7, SR_CgaCtaId ;  /* 0x00000000000789c3 */ /* 0x000e620000008800 */
[----:B------:R-:W-:Y:S01]  /*05d0*/  ULDC UR4, c[0x0][0x154] ;  /* 0x0000550000047ab9 */ /* 0x000fe20000000800 */
[----:B------:R-:W-:Y:S01]  /*05e0*/  LOP3.LUT R3, R3, 0xfffffffc, RZ, 0xc0, !PT ;  /* 0xfffffffc03037812 */ /* 0x000fe200078ec0ff */
[----:B------:R-:W-:Y:S01]  /*05f0*/  FMUL R9, R9, UR4 ;  /* 0x0000000409097c20 */ /* 0x000fe20008400000 */
[----:B------:R-:W-:Y:S01]  /*0600*/  UMOV UR4, 0x20 ;  /* 0x0000002000047882 */ /* 0x000fe20000000000 */
[----:B------:R-:W3:Y:S01]  /*0610*/  F2I.U32.TRUNC.NTZ R10, R10 ;  /* 0x0000000a000a7305 */ /* 0x000ee2000020f000 */
[----:B------:R-:W-:Y:S01]  /*0620*/  @!UP0 UMOV UR6, 0x400 ;  /* 0x0000040000068882 */ /* 0x000fe20000000000 */
[----:B------:R-:W-:Y:S01]  /*0630*/  IMAD.IADD R14, R2, 0x1, -R3 ;  /* 0x00000001020e7824 */ /* 0x000fe200078e0a03 */
[----:B------:R-:W4:Y:S01]  /*0640*/  @!UP1 S2UR UR10, SR_CgaCtaId ;  /* 0x00000000000a99c3 */ /* 0x000f220000008800 */
[----:B------:R-:W-:Y:S01]  /*0650*/  IMAD.SHL.U32 R3, R0, 0x4, RZ ;  /* 0x0000000400037824 */ /* 0x000fe200078e00ff */
[----:B------:R-:W-:-:S04]  /*0660*/  @!UP0 UIADD3 UR4, -UR4, 0x100000, URZ ;  /* 0x0010000004048890 */ /* 0x000fc8000fffe13f */
[----:B------:R-:W-:Y:S02]  /*0670*/  @!UP0 USHF.L.U32 UR5, UR4, 0xb, URZ ;  /* 0x0000000b04058899 */ /* 0x000fe4000800063f */
[----:B------:R-:W-:Y:S01]  /*0680*/  @!UP0 USHF.L.U32 UR4, UR4, 0x1, URZ ;  /* 0x0000000104048899 */ /* 0x000fe2000800063f */
[----:B--2---:R-:W-:Y:S01]  /*0690*/  ISETP.EQ.U32.AND P3, PT, R13, 0x1, PT ;  /* 0x000000010d00780c */ /* 0x004fe20003f62070 */
[----:B------:R-:W-:Y:S01]  /*06a0*/  @!UP1 UMOV UR9, 0x400 ;  /* 0x0000040000099882 */ /* 0x000fe20000000000 */
[----:B------:R-:W2:Y:S01]  /*06b0*/  F2I.U32.TRUNC.NTZ R9, R9 ;  /* 0x0000000900097305 */ /* 0x000ea2000020f000 */
[----:B------:R-:W-:Y:S01]  /*06c0*/  LOP3.LUT R56, R0, 0xc, R3, 0x78, !PT ;  /* 0x0000000c00387812 */ /* 0x000fe200078e7803 */
[----:B------:R-:W-:Y:S01]  /*06d0*/  VOTEU.ALL UP2, P1 ;  /* 0x00000000003f7886 */ /* 0x000fe20000840000 */
[----:B------:R-:W-:Y:S01]  /*06e0*/  VOTEU.ALL UP3, P1 ;  /* 0x00000000003f7886 */ /* 0x000fe20000860000 */
[----:B------:R-:W-:Y:S01]  /*06f0*/  VOTEU.ALL UP4, P1 ;  /* 0x00000000003f7886 */ /* 0x000fe20000880000 */
[----:B------:R-:W-:Y:S01]  /*0700*/  VOTEU.ALL UP5, P1 ;  /* 0x00000000003f7886 */ /* 0x000fe200008a0000 */
[----:B------:R-:W-:Y:S01]  /*0710*/  ISETP.NE.AND P1, PT, R14, 0x3, PT ;  /* 0x000000030e00780c */ /* 0x000fe20003f25270 */
[----:B---3--:R-:W-:Y:S01]  /*0720*/  IMAD.MOV R21, RZ, RZ, -R10 ;  /* 0x000000ffff157224 */ /* 0x008fe200078e0a0a */
[----:B------:R-:W-:-:S02]  /*0730*/  R2UR UR43, R15 ;  /* 0x000000000f2b72ca */ /* 0x000fc400000e0000 */
[----:B------:R-:W-:Y:S01]  /*0740*/  ISETP.EQ.OR P1, PT, R14, RZ, !P1 ;  /* 0x000000ff0e00720c */ /* 0x000fe20004f22670 */
[----:B-1----:R-:W-:Y:S01]  /*0750*/  @!UP0 ULEA UR8, UR7, UR6, 0x18 ;  /* 0x0000000607088291 */ /* 0x002fe2000f8ec03f */
[----:B-----5:R-:W-:Y:S01]  /*0760*/  IMAD R21, R12, R21, UR12 ;  /* 0x0000000c0c157e24 */ /* 0x020fe2000f8e0215 */
[----:B------:R-:W-:-:S04]  /*0770*/  @!UP1 UIADD3 UR6, -UR11, 0x100000, URZ ;  /* 0x001000000b069890 */ /* 0x000fc8000fffe13f */
[----:B------:R-:W-:Y:S02]  /*0780*/  @!UP1 USHF.L.U32 UR7, UR6, 0xb, URZ ;  /* 0x0000000b06079899 */ /* 0x000fe4000800063f */
[----:B------:R-:W-:Y:S01]  /*0790*/  @!UP1 USHF.L.U32 UR6, UR6, 0x1, URZ ;  /* 0x0000000106069899 */ /* 0x000fe2000800063f */
[C---:B------:R-:W-:Y:S01]  /*07a0*/  ISETP.EQ.AND P1, PT, R8.reuse, RZ, P1 ;  /* 0x000000ff0800720c */ /* 0x040fe20000f22270 */
[----:B--2---:R-:W-:Y:S01]  /*07b0*/  IMAD.MOV R24, RZ, RZ, -R9 ;  /* 0x000000ffff187224 */ /* 0x004fe200078e0a09 */
[----:B------:R-:W-:Y:S01]  /*07c0*/  VOTEU.ALL UP0, P0 ;  /* 0x00000000003f7886 */ /* 0x000fe20000000000 */
[----:B------:R-:W-:Y:S01]  /*07d0*/  ISETP.NE.AND P2, PT, R8, RZ, PT ;  /* 0x000000ff0800720c */ /* 0x000fe20003f45270 */
[----:B----4-:R-:W-:Y:S01]  /*07e0*/  @!UP1 ULEA UR9, UR10, UR9, 0x18 ;  /* 0x000000090a099291 */ /* 0x010fe2000f8ec03f */
[----:B0-----:R-:W-:Y:S01]  /*07f0*/  IMAD R3, R25, R24, R6 ;  /* 0x0000001819037224 */ /* 0x001fe200078e0206 */
[----:B------:R-:W-:Y:S01]  /*0800*/  VOTEU.ALL UP1, P0 ;  /* 0x00000000003f7886 */ /* 0x000fe20000020000 */
[----:B------:R-:W-:Y:S01]  /*0810*/  LOP3.LUT P0, RZ, R5, 0x7, RZ, 0xc0, !PT ;  /* 0x0000000705ff7812 */ /* 0x000fe2000780c0ff */
[----:B------:R-:W0:Y:S02]  /*0820*/  FENCE.VIEW.ASYNC.S ;  /* 0x00000000000073c6 */ /* 0x000e240000000000 */
[----:B0-----:R0:W1:Y:S01]  /*0830*/  @!UP0 SYNCS.EXCH.64 URZ, [UR8+0xa0], UR4 ;  /* 0x0000a004083f85b2 */ /* 0x0010620008000100 */
[----:B------:R-:W-:-:S02]  /*0840*/  SEL R23, RZ, 0x1, !P1 ;  /* 0x00000001ff177807 */ /* 0x000fc40004800000 */
[----:B------:R-:W-:Y:S02]  /*0850*/  ISETP.NE.AND P4, PT, R3, R56, PT ;  /* 0x000000380300720c */ /* 0x000fe40003f85270 */
[----:B------:R-:W-:Y:S02]  /*0860*/  ISETP.LT.U32.AND P0, PT, R56, 0x2, !P0 ;  /* 0x000000023800780c */ /* 0x000fe40004701070 */
[----:B------:R-:W-:Y:S02]  /*0870*/  ISETP.EQ.OR P4, PT, R21, RZ, !P4 ;  /* 0x000000ff1500720c */ /* 0x000fe40006782670 */
[----:B------:R-:W-:Y:S02]  /*0880*/  SEL R23, R23, 0x2, P5 ;  /* 0x0000000217177807 */ /* 0x000fe40002800000 */
[----:B------:R-:W-:-:S04]  /*0890*/  PLOP3.LUT P0, PT, P0, P4, PT, 0x80, 0x0 ;  /* 0x000000000000781c */ /* 0x000fc80000709070 */
[----:B------:R-:W-:Y:S01]  /*08a0*/  P2R R71, PR, RZ, 0x1 ;  /* 0x00000001ff477803 */ /* 0x000fe20000000000 */
[----:B------:R0:W2:Y:S01]  /*08b0*/  @!UP1 SYNCS.EXCH.64 URZ, [UR8+0xa8], UR4 ;  /* 0x0000a804083f95b2 */ /* 0x0000a20008000100 */
[----:B------:R-:W-:Y:S01]  /*08c0*/  NOP ;  /* 0x0000000000007918 */ /* 0x000fe20000000000 */
[----:B------:R0:W3:Y:S01]  /*08d0*/  @!UP2 SYNCS.EXCH.64 URZ, [UR9+0x80], UR6 ;  /* 0x00008006093fa5b2 */ /* 0x0000e20008000100 */
[----:B------:R0:W4:Y:S01]  /*08e0*/  @!UP3 SYNCS.EXCH.64 URZ, [UR9+0x88], UR6 ;  /* 0x00008806093fb5b2 */ /* 0x0001220008000100 */
[----:B------:R0:W0:Y:S01]  /*08f0*/  @!UP4 SYNCS.EXCH.64 URZ, [UR9+0x90], UR6 ;  /* 0x00009006093fc5b2 */ /* 0x0000220008000100 */
[----:B------:R0:W0:Y:S01]  /*0900*/  @!UP5 SYNCS.EXCH.64 URZ, [UR9+0x98], UR6 ;  /* 0x00009806093fd5b2 */ /* 0x0000220008000100 */
[----:B------:R-:W-:Y:S01]  /*0910*/  NOP ;  /* 0x0000000000007918 */ /* 0x000fe20000000000 */
[----:B------:R-:W-:Y:S05]  /*0920*/  @!P3 BRA `(.L_x_3) ;  /* 0x000000000008b947 */ /* 0x000fea0003800000 */
[----:B01234-:R-:W-:Y:S01]  /*0930*/  UCGABAR_ARV ;  /* 0x00000000000079c7 */ /* 0x01ffe20008000000 */
[----:B------:R-:W-:Y:S05]  /*0940*/  BRA `(.L_x_4) ;  /* 0x0000000000047947 */ /* 0x000fea0003800000 */
.L_x_3:
[----:B01234-:R-:W-:Y:S01]  /*0950*/  NOP ;  /* 0x0000000000007918 */ /* 0x01ffe20000000000 */
.L_x_4:
[----:B------:R-:W-:Y:S01]  /*0960*/  ULDC.64 UR4, c[0x0][0x598] ;  /* 0x0001660000047ab9 */ /* 0x000fe20000000a00 */
[----:B------:R-:W-:Y:S01]  /*0970*/  ULDC.64 UR36, c[0x0][0x208] ;  /* 0x0000820000247ab9 */ /* 0x000fe20000000a00 */
[----:B------:R-:W-:-:S04]  /*0980*/  ISETP.NE.U32.AND P0, PT, RZ, UR4, PT ;  /* 0x00000004ff007c0c */ /* 0x000fc8000bf05070 */
[----:B------:R-:W-:-:S13]  /*0990*/  ISETP.NE.AND.EX P0, PT, RZ, UR5, PT, P0 ;  /* 0x00000005ff007c0c */ /* 0x000fda000bf05300 */
[----:B------:R-:W-:Y:S05]  /*09a0*/  @!P0 BRA `(.L_x_5) ;  /* 0x00000000001c8947 */ /* 0x000fea0003800000 */
[----:B------:R-:W0:Y:S02]  /*09b0*/  LDC.64 R2, c[0x0][0x598] ;  /* 0x00016600ff027b82 */ /* 0x000e240000000a00 */
[----:B0-----:R-:W2:Y:S02]  /*09c0*/  LDG.E.64 R2, desc[UR36][R2.64] ;  /* 0x0000002402027981 */ /* 0x001ea4000c1e1b00 */
[----:B--2---:R-:W-:-:S04]  /*09d0*/  ISETP.NE.U32.AND P0, PT, R2, RZ, PT ;  /* 0x000000ff0200720c */ /* 0x004fc80003f05070 */
[----:B------:R-:W-:-:S13]  /*09e0*/  ISETP.NE.AND.EX P0, PT, R3, RZ, PT, P0 ;  /* 0x000000ff0300720c */ /* 0x000fda0003f05300 */
[----:B------:R-:W-:Y:S05]  /*09f0*/  @!P0 BRA `(.L_x_5) ;  /* 0x0000000000088947 */ /* 0x000fea0003800000 */
[----:B------:R0:W5:Y:S01]  /*0a00*/  LD.E R57, desc[UR36][R2.64] ;  /* 0x0000002402397980 */ /* 0x000162000c101900 */
[----:B------:R-:W-:Y:S05]  /*0a10*/  BRA `(.L_x_6) ;  /* 0x0000000000247947 */ /* 0x000fea0003800000 */
.L_x_5:
[----:B------:R-:W-:Y:S02]  /*0a20*/  ULDC.64 UR4, c[0x0][0x588] ;  /* 0x0001620000047ab9 */ /* 0x000fe40000000a00 */
[----:B------:R-:W-:-:S04]  /*0a30*/  ISETP.NE.U32.AND P0, PT, RZ, UR4, PT ;  /* 0x00000004ff007c0c */ /* 0x000fc8000bf05070 */
[----:B------:R-:W-:-:S13]  /*0a40*/  ISETP.NE.AND.EX P0, PT, RZ, UR5, PT, P0 ;  /* 0x00000005ff007c0c */ /* 0x000fda000bf05300 */
[----:B------:R-:W-:Y:S05]  /*0a50*/  @!P0 BRA `(.L_x_7) ;  /* 0x00000000000c8947 */ /* 0x000fea0003800000 */
[----:B------:R-:W0:Y:S02]  /*0a60*/  LDC.64 R2, c[0x0][0x588] ;  /* 0x00016200ff027b82 */ /* 0x000e240000000a00 */
[----:B0-----:R1:W5:Y:S01]  /*0a70*/  LDG.E R57, desc[UR36][R2.64] ;  /* 0x0000002402397981 */ /* 0x001362000c1e1900 */
[----:B------:R-:W-:Y:S05]  /*0a80*/  BRA `(.L_x_6) ;  /* 0x0000000000087947 */ /* 0x000fea0003800000 */
.L_x_7:
[----:B------:R-:W-:Y:S02]  /*0a90*/  ULDC UR4, c[0x0][0x580] ;  /* 0x0001600000047ab9 */ /* 0x000fe40000000800 */
[----:B------:R-:W-:-:S07]  /*0aa0*/  IMAD.U32 R57, RZ, RZ, UR4 ;  /* 0x00000004ff397e24 */ /* 0x000fce000f8e00ff */
.L_x_6:
[----:B------:R-:W-:Y:S02]  /*0ab0*/  ULDC.64 UR4, c[0x0][0x5a0] ;  /* 0x0001680000047ab9 */ /* 0x000fe40000000a00 */
[----:B------:R-:W-:-:S04]  /*0ac0*/  ISETP.NE.U32.AND P0, PT, RZ, UR4, PT ;  /* 0x00000004ff007c0c */ /* 0x000fc8000bf05070 */
[----:B------:R-:W-:-:S13]  /*0ad0*/  ISETP.NE.AND.EX P0, PT, RZ, UR5, PT, P0 ;  /* 0x00000005ff007c0c */ /* 0x000fda000bf05300 */
[----:B------:R-:W-:Y:S05]  /*0ae0*/  @!P0 BRA `(.L_x_8) ;  /* 0x00000000001c8947 */ /* 0x000fea0003800000 */
[----:B01----:R-:W0:Y:S02]  /*0af0*/  LDC.64 R2, c[0x0][0x5a0] ;  /* 0x00016800ff027b82 */ /* 0x003e240000000a00 */
[----:B0-----:R-:W2:Y:S02]  /*0b00*/  LDG.E.64 R2, desc[UR36][R2.64] ;  /* 0x0000002402027981 */ /* 0x001ea4000c1e1b00 */
[----:B--2---:R-:W-:-:S04]  /*0b10*/  ISETP.NE.U32.AND P0, PT, R2, RZ, PT ;  /* 0x000000ff0200720c */ /* 0x004fc80003f05070 */
[----:B------:R-:W-:-:S13]  /*0b20*/  ISETP.NE.AND.EX P0, PT, R3, RZ, PT, P0 ;  /* 0x000000ff0300720c */ /* 0x000fda0003f05300 */
[----:B------:R-:W-:Y:S05]  /*0b30*/  @!P0 BRA `(.L_x_8) ;  /* 0x0000000000088947 */ /* 0x000fea0003800000 */
[----:B------:R0:W5:Y:S01]  /*0b40*/  LD.E R58, desc[UR36][R2.64] ;  /* 0x00000024023a7980 */ /* 0x000162000c101900 */
[----:B------:R-:W-:Y:S05]  /*0b50*/  BRA `(.L_x_9) ;  /* 0x0000000000247947 */ /* 0x000fea0003800000 */
.L_x_8:
[----:B------:R-:W-:Y:S02]  /*0b60*/  ULDC.64 UR4, c[0x0][0x590] ;  /* 0x0001640000047ab9 */ /* 0x000fe40000000a00 */
[----:B------:R-:W-:-:S04]  /*0b70*/  ISETP.NE.U32.AND P0, PT, RZ, UR4, PT ;  /* 0x00000004ff007c0c */ /* 0x000fc8000bf05070 */
[----:B------:R-:W-:-:S13]  /*0b80*/  ISETP.NE.AND.EX P0, PT, RZ, UR5, PT, P0 ;  /* 0x00000005ff007c0c */ /* 0x000fda000bf05300 */
[----:B------:R-:W-:Y:S05]  /*0b90*/  @!P0 BRA `(.L_x_10) ;  /* 0x00000000000c8947 */ /* 0x000fea0003800000 */
[----:B------:R-:W2:Y:S02]  /*0ba0*/  LDC.64 R58, c[0x0][0x590] ;  /* 0x00016400ff3a7b82 */ /* 0x000ea40000000a00 */
[----:B--2---:R2:W5:Y:S01]  /*0bb0*/  LDG.E R58, desc[UR36][R58.64] ;  /* 0x000000243a3a7981 */ /* 0x004562000c1e1900 */
[----:B------:R-:W-:Y:S05]  /*0bc0*/  BRA `(.L_x_9) ;  /* 0x0000000000087947 */ /* 0x000fea0003800000 */
.L_x_10:
[----:B------:R-:W-:Y:S02]  /*0bd0*/  ULDC UR4, c[0x0][0x584] ;  /* 0x0001610000047ab9 */ /* 0x000fe40000000800 */
[----:B------:R-:W-:-:S07]  /*0be0*/  IMAD.U32 R58, RZ, RZ, UR4 ;  /* 0x00000004ff3a7e24 */ /* 0x000fce000f8e00ff */
.L_x_9:
[----:B01----:R-:W0:Y:S01]  /*0bf0*/  LDC R2, c[0x0][0x65c] ;  /* 0x00019700ff027b82 */ /* 0x003e220000000800 */
[----:B------:R-:W-:Y:S01]  /*0c00*/  ULDC UR6, c[0x0][0x28c] ;  /* 0x0000a30000067ab9 */ /* 0x000fe20000000800 */
[----:B------:R-:W-:Y:S01]  /*0c10*/  ISETP.NE.AND P0, PT, R8, 0x2, PT ;  /* 0x000000020800780c */ /* 0x000fe20003f05270 */
[----:B------:R-:W-:Y:S01]  /*0c20*/  UIADD3 UR6, UR6, 0x3f, URZ ;  /* 0x0000003f06067890 */ /* 0x000fe2000fffe03f */
[----:B------:R-:W-:Y:S01]  /*0c30*/  IMAD.U32 R8, RZ, RZ, UR12 ;  /* 0x0000000cff087e24 */ /* 0x000fe2000f8e00ff */
[----:B------:R-:W-:Y:S01]  /*0c40*/  UMOV UR38, URZ ;  /* 0x0000003f00267c82 */ /* 0x000fe20008000000 */
[----:B------:R-:W-:Y:S01]  /*0c50*/  UMOV UR39, URZ ;  /* 0x0000003f00277c82 */ /* 0x000fe20008000000 */
[----:B------:R-:W-:Y:S01]  /*0c60*/  USHF.R.S32.HI UR7, URZ, 0x1f, UR6 ;  /* 0x0000001f3f077899 */ /* 0x000fe20008011406 */
[----:B------:R-:W-:-:S03]  /*0c70*/  ULDC.64 UR8, c[0x0][0x650] ;  /* 0x0001940000087ab9 */ /* 0x000fc60000000a00 */
[----:B------:R-:W-:-:S04]  /*0c80*/  ULEA.HI UR7, UR7, UR6, URZ, 0x6 ;  /* 0x0000000607077291 */ /* 0x000fc8000f8f303f */
[----:B------:R-:W-:Y:S01]  /*0c90*/  USHF.R.S32.HI UR40, URZ, 0x6, UR7 ;  /* 0x000000063f287899 */ /* 0x000fe20008011407 */
[----:B0-----:R-:W-:-:S13]  /*0ca0*/  ISETP.NE.AND P1, PT, R2, 0x1, PT ;  /* 0x000000010200780c */ /* 0x001fda0003f25270 */
[----:B------:R-:W0:Y:S01]  /*0cb0*/  @P1 LDC R17, c[0x0][0x10] ;  /* 0x00000400ff111b82 */ /* 0x000e220000000800 */
[----:B------:R-:W-:Y:S02]  /*0cc0*/  @P1 IMAD.MOV.U32 R7, RZ, RZ, RZ ;  /* 0x000000ffff071224 */ /* 0x000fe400078e00ff */
[----:B------:R-:W-:-:S05]  /*0cd0*/  @P1 IMAD.MOV.U32 R9, RZ, RZ, RZ ;  /* 0x000000ffff091224 */ /* 0x000fca00078e00ff */
[----:B------:R-:W1:Y:S01]  /*0ce0*/  @!P1 LDC R3, c[0x0][0xc] ;  /* 0x00000300ff039b82 */ /* 0x000e620000000800 */
[----:B------:R-:W-:Y:S01]  /*0cf0*/  ULDC UR4, c[0x0][0xc] ;  /* 0x0000030000047ab9 */ /* 0x000fe20000000800 */
[----:B------:R-:W-:Y:S02]  /*0d00*/  ULDC UR5, c[0x0][0x10] ;  /* 0x0000040000057ab9 */ /* 0x000fe40000000800 */
[----:B------:R-:W-:-:S04]  /*0d10*/  UIMAD.WIDE.U32 UR4, UR4, UR5, URZ ;  /* 0x00000005040472a5 */ /* 0x000fc8000f8e003f */
[----:B------:R-:W3:Y:S01]  /*0d20*/  LDC R0, c[0x0][0x14] ;  /* 0x00000500ff007b82 */ /* 0x000ee20000000800 */
[----:B0-----:R-:W-:-:S04]  /*0d30*/  @P1 IMAD.WIDE.U32 R16, R17, UR12, R6 ;  /* 0x0000000c11101c25 */ /* 0x001fc8000f8e0006 */
[----:B------:R-:W-:Y:S02]  /*0d40*/  @P1 IMAD.IADD R17, R17, 0x1, R9 ;  /* 0x0000000111111824 */ /* 0x000fe400078e0209 */
[----:B------:R-:W-:Y:S02]  /*0d50*/  IMAD.MOV.U32 R9, RZ, RZ, RZ ;  /* 0x000000ffff097224 */ /* 0x000fe400078e00ff */
[----:B-1----:R-:W-:-:S04]  /*0d60*/  @!P1 IMAD.WIDE.U32 R8, R6, R3, R8 ;  /* 0x0000000306089225 */ /* 0x002fc800078e0008 */
[----:B------:R-:W-:Y:S02]  /*0d70*/  @!P1 IMAD.MOV.U32 R16, RZ, RZ, R8 ;  /* 0x000000ffff109224 */ /* 0x000fe400078e0008 */
[----:B---3--:R-:W-:-:S04]  /*0d80*/  IMAD.WIDE.U32 R10, R0, UR4, RZ ;  /* 0x00000004000a7c25 */ /* 0x008fc8000f8e00ff */
[----:B------:R-:W-:Y:S01]  /*0d90*/  IMAD R3, R0, UR5, RZ ;  /* 0x0000000500037c24 */ /* 0x000fe2000f8e02ff */
[----:B------:R0:W-:Y:S01]  /*0da0*/  STL.64 [R1], R10 ;  /* 0x0000000a01007387 */ /* 0x0001e20000100a00 */
[----:B------:R-:W-:Y:S02]  /*0db0*/  @!P1 IMAD.MOV.U32 R17, RZ, RZ, R9 ;  /* 0x000000ffff119224 */ /* 0x000fe400078e0009 */
[----:B------:R-:W-:Y:S01]  /*0dc0*/  IMAD.IADD R0, R11, 0x1, R3 ;  /* 0x000000010b007824 */ /* 0x000fe200078e0203 */
[----:B------:R-:W-:Y:S06]  /*0dd0*/  @P0 BRA `(.L_x_11) ;  /* 0x0000000000280947 */ /* 0x000fec0003800000 */
[----:B------:R-:W-:Y:S01]  /*0de0*/  UIMAD.WIDE.U32 UR4, UR40, 0x24924925, URZ ;  /* 0x24924925280478a5 */ /* 0x000fe2000f8e003f */
[----:B------:R-:W-:Y:S01]  /*0df0*/  IADD3 R16, P0, R16, R10, RZ ;  /* 0x0000000a10107210 */ /* 0x000fe20007f1e0ff */
[----:B------:R-:W-:Y:S02]  /*0e00*/  UISETP.GE.U32.AND UP0, UPT, UR40, 0x7, UPT ;  /* 0x000000072800788c */ /* 0x000fe4000bf06070 */
[----:B------:R-:W-:Y:S02]  /*0e10*/  UIADD3 UR4, -UR5, UR40, URZ ;  /* 0x0000002805047290 */ /* 0x000fe4000fffe13f */
[----:B------:R-:W-:Y:S01]  /*0e20*/  IMAD.X R17, R0, 0x1, R17, P0 ;  /* 0x0000000100117824 */ /* 0x000fe200000e0611 */
[----:B------:R-:W-:Y:S01]  /*0e30*/  UMOV UR39, URZ ;  /* 0x0000003f00277c82 */ /* 0x000fe20008000000 */
[----:B------:R-:W-:-:S04]  /*0e40*/  ULEA.HI UR4, UR4, UR5, URZ, 0x1f ;  /* 0x0000000504047291 */ /* 0x000fc8000f8ff83f */
[----:B------:R-:W-:-:S04]  /*0e50*/  USHF.R.U32.HI UR4, URZ, 0x2, UR4 ;  /* 0x000000023f047899 */ /* 0x000fc80008011604 */
[----:B------:R-:W-:Y:S02]  /*0e60*/  @UP0 ULOP3.LUT UR39, UR4, 0x1, URZ, 0xc0, !UPT ;  /* 0x0000000104270892 */ /* 0x000fe4000f8ec03f */
[----:B------:R-:W-:-:S12]  /*0e70*/  UIMAD UR38, UR4, -0x7, UR40 ;  /* 0xfffffff9042678a4 */ /* 0x000fd8000f8e0228 */
.L_x_11:
[----:B------:R-:W-:Y:S01]  /*0e80*/  ISETP.GE.U32.AND P0, PT, R16, UR8, PT ;  /* 0x0000000810007c0c */ /* 0x000fe2000bf06070 */
[----:B------:R-:W-:Y:S01]  /*0e90*/  IMAD.MOV.U32 R22, RZ, RZ, -0x1 ;  /* 0xffffffffff167424 */ /* 0x000fe200078e00ff */
[----:B------:R-:W-:Y:S01]  /*0ea0*/  PRMT R3, RZ, 0x7610, R3 ;  /* 0x00007610ff037816 */ /* 0x000fe20000000003 */
[----:B------:R-:W-:Y:S01]  /*0eb0*/  IMAD.MOV.U32 R18, RZ, RZ, -0x1 ;  /* 0xffffffffff127424 */ /* 0x000fe200078e00ff */
[----:B------:R-:W-:Y:S01]  /*0ec0*/  ISETP.GE.U32.AND.EX P0, PT, R17, UR9, PT, P0 ;  /* 0x0000000911007c0c */ /* 0x000fe2000bf06100 */
[----:B------:R-:W-:-:S12]  /*0ed0*/  IMAD.MOV.U32 R19, RZ, RZ, -0x1 ;  /* 0xffffffffff137424 */ /* 0x000fd800078e00ff */
[----:B------:R-:W-:Y:S05]  /*0ee0*/  @P0 BRA `(.L_x_12) ;  /* 0x0000000400280947 */ /* 0x000fea0003800000 */
[----:B------:R-:W1:Y:S01]  /*0ef0*/  LDC.64 R18, c[0x0][0x628] ;  /* 0x00018a00ff127b82 */ /* 0x000e620000000a00 */
[----:B------:R-:W-:Y:S02]  /*0f00*/  IMAD.MOV.U32 R8, RZ, RZ, R16 ;  /* 0x000000ffff087224 */ /* 0x000fe400078e0010 */
[----:B------:R-:W-:-:S05]  /*0f10*/  IMAD.MOV.U32 R9, RZ, RZ, R17 ;  /* 0x000000ffff097224 */ /* 0x000fca00078e0011 */
[----:B------:R-:W3:Y:S08]  /*0f20*/  LDC R22, c[0x0][0x630] ;  /* 0x00018c00ff167b82 */ /* 0x000ef00000000800 */
[----:B------:R-:W4:Y:S01]  /*0f30*/  LDC.64 R26, c[0x0][0x620] ;  /* 0x00018800ff1a7b82 */ /* 0x000f220000000a00 */
[----:B-1----:R-:W-:-:S04]  /*0f40*/  ISETP.NE.U32.AND P0, PT, R18, RZ, PT ;  /* 0x000000ff1200720c */ /* 0x002fc80003f05070 */
[----:B------:R-:W-:-:S13]  /*0f50*/  ISETP.NE.AND.EX P0, PT, R19, RZ, PT, P0 ;  /* 0x000000ff1300720c */ /* 0x000fda0003f05300 */
[----:B---34-:R-:W-:Y:S05]  /*0f60*/  @!P0 BRA `(.L_x_13) ;  /* 0x0000000000288947 */ /* 0x018fea0003800000 */
[----:B------:R-:W1:Y:S02]  /*0f70*/  LDC R3, c[0x0][0x634] ;  /* 0x00018d00ff037b82 */ /* 0x000e640000000800 */
[----:B-1----:R-:W-:-:S05]  /*0f80*/  IADD3 R3, P0, R16, R3, RZ ;  /* 0x0000000310037210 */ /* 0x002fca0007f1e0ff */
[----:B------:R-:W-:-:S04]  /*0f90*/  IMAD.X R15, RZ, RZ, R17, P0 ;  /* 0x000000ffff0f7224 */ /* 0x000fc800000e0611 */
[----:B------:R-:W-:-:S04]  /*0fa0*/  IMAD.WIDE.U32 R8, R15, R18, RZ ;  /* 0x000000120f087225 */ /* 0x000fc800078e00ff */
[----:B0-----:R-:W-:-:S04]  /*0fb0*/  IMAD.WIDE.U32 R10, P0, R3, R19, R8 ;  /* 0x00000013030a7225 */ /* 0x001fc80007800008 */
[----:B------:R-:W-:-:S04]  /*0fc0*/  IMAD.WIDE.U32 R8, R3, R18, RZ ;  /* 0x0000001203087225 */ /* 0x000fc800078e00ff */
[----:B------:R-:W-:Y:S01]  /*0fd0*/  IMAD.X R13, RZ, RZ, RZ, P0 ;  /* 0x000000ffff0d7224 */ /* 0x000fe200000e06ff */
[----:B------:R-:W-:Y:S01]  /*0fe0*/  IADD3 RZ, P0, R9, R10, RZ ;  /* 0x0000000a09ff7210 */ /* 0x000fe20007f1e0ff */
[----:B------:R-:W-:-:S04]  /*0ff0*/  IMAD.MOV.U32 R12, RZ, RZ, R11 ;  /* 0x000000ffff0c7224 */ /* 0x000fc800078e000b */
[----:B------:R-:W-:-:S08]  /*1000*/  IMAD.WIDE.U32.X R8, R15, R19, R12, P0 ;  /* 0x000000130f087225 */ /* 0x000fd000000e040c */
.L_x_13:
[----:B------:R-:W1:Y:S01]  /*1010*/  LDC.64 R30, c[0x0][0x640] ;  /* 0x00019000ff1e7b82 */ /* 0x000e620000000a00 */
[-CC-:B------:R-:W-:Y:S02]  /*1020*/  SHF.R.U64 R32, R8, R22.reuse, R9.reuse ;  /* 0x0000001608207219 */ /* 0x180fe40000001209 */
[----:B------:R-:W-:Y:S02]  /*1030*/  SHF.R.U32.HI R3, RZ, R22, R9 ;  /* 0x00000016ff037219 */ /* 0x000fe40000011609 */
[----:B0-----:R-:W-:-:S03]  /*1040*/  IADD3 R11, P0, RZ, -R32, RZ ;  /* 0x80000020ff0b7210 */ /* 0x001fc60007f1e0ff */
[----:B------:R-:W0:Y:S02]  /*1050*/  LDC R12, c[0x0][0x618] ;  /* 0x00018600ff0c7b82 */ /* 0x000e240000000800 */
[----:B------:R-:W-:Y:S02]  /*1060*/  IMAD.X R3, RZ, RZ, ~R3, P0 ;  /* 0x000000ffff037224 */ /* 0x000fe400000e0e03 */
[----:B------:R-:W-:-:S04]  /*1070*/  IMAD.WIDE.U32 R8, R11, R26, R16 ;  /* 0x0000001a0b087225 */ /* 0x000fc800078e0010 */
[----:B------:R-:W3:Y:S01]  /*1080*/  LDC R22, c[0x0][0x608] ;  /* 0x00018200ff167b82 */ /* 0x000ee20000000800 */
[----:B------:R-:W-:-:S04]  /*1090*/  IMAD R10, R3, R26, RZ ;  /* 0x0000001a030a7224 */ /* 0x000fc800078e02ff */
[----:B------:R-:W-:Y:S02]  /*10a0*/  IMAD R3, R11, R27, R10 ;  /* 0x0000001b0b037224 */ /* 0x000fe400078e020a */
[----:B------:R-:W-:Y:S01]  /*10b0*/  IMAD.MOV.U32 R10, RZ, RZ, -0x1 ;  /* 0xffffffffff0a7424 */ /* 0x000fe200078e00ff */
[----:B------:R-:W4:Y:S01]  /*10c0*/  LDC R29, c[0x0][0x658] ;  /* 0x00019600ff1d7b82 */ /* 0x000f220000000800 */
[----:B------:R-:W-:Y:S01]  /*10d0*/  IMAD.IADD R3, R9, 0x1, R3 ;  /* 0x0000000109037824 */ /* 0x000fe200078e0203 */
[----:B-1----:R-:W-:-:S04]  /*10e0*/  ISETP.NE.U32.AND P0, PT, R30, RZ, PT ;  /* 0x000000ff1e00720c */ /* 0x002fc80003f05070 */
[----:B------:R-:W-:Y:S02]  /*10f0*/  ISETP.NE.AND.EX P0, PT, R31, RZ, PT, P0 ;  /* 0x000000ff1f00720c */ /* 0x000fe40003f05300 */
[----:B------:R-:W1:Y:S01]  /*1100*/  LDC R26, c[0x0][0x600] ;  /* 0x00018000ff1a7b82 */ /* 0x000e620000000800 */
[-CC-:B0-----:R-:W-:Y:S02]  /*1110*/  SHF.R.U64 R18, R8, R12.reuse, R3.reuse ;  /* 0x0000000c08127219 */ /* 0x181fe40000001203 */
[----:B------:R-:W-:-:S05]  /*1120*/  SHF.R.U32.HI R3, RZ, R12, R3 ;  /* 0x0000000cff037219 */ /* 0x000fca0000011603 */
[----:B------:R-:W0:Y:S01]  /*1130*/  LDC R27, c[0x0][0x648] ;  /* 0x00019200ff1b7b82 */ /* 0x000e220000000800 */
[-CC-:B---3--:R-:W-:Y:S02]  /*1140*/  SHF.R.U64 R34, R18, R22.reuse, R3.reuse ;  /* 0x0000001612227219 */ /* 0x188fe40000001203 */
[----:B------:R-:W-:Y:S01]  /*1150*/  SHF.R.U32.HI R8, RZ, R22, R3 ;  /* 0x00000016ff087219 */ /* 0x000fe20000011603 */
[----:B------:R-:W-:-:S04]  /*1160*/  IMAD.MOV.U32 R22, RZ, RZ, 0x1 ;  /* 0x00000001ff167424 */ /* 0x000fc800078e00ff */
[----:B------:R-:W3:Y:S01]  /*1170*/  LDC R33, c[0x0][0x638] ;  /* 0x00018e00ff217b82 */ /* 0x000ee20000000800 */
[-CC-:B----4-:R-:W-:Y:S02]  /*1180*/  SHF.R.U64 R36, R34, R29.reuse, R8.reuse ;  /* 0x0000001d22247219 */ /* 0x190fe40000001208 */
[-C--:B------:R-:W-:Y:S02]  /*1190*/  SHF.L.U32 R3, R10, R29.reuse, RZ ;  /* 0x0000001d0a037219 */ /* 0x080fe400000006ff */
[----:B------:R-:W-:Y:S01]  /*11a0*/  SHF.R.U32.HI R9, RZ, R29, R8 ;  /* 0x0000001dff097219 */ /* 0x000fe20000011608 */
[----:B------:R-:W-:Y:S01]  /*11b0*/  IMAD.MOV.U32 R8, RZ, RZ, R36 ;  /* 0x000000ffff087224 */ /* 0x000fe200078e0024 */
[----:B------:R-:W-:Y:S01]  /*11c0*/  LOP3.LUT R15, RZ, R3, RZ, 0x33, !PT ;  /* 0x00000003ff0f7212 */ /* 0x000fe200078e33ff */
[----:B------:R-:W4:Y:S01]  /*11d0*/  LDC R28, c[0x0][0x610] ;  /* 0x00018400ff1c7b82 */ /* 0x000f220000000800 */
[----:B------:R-:W-:Y:S05]  /*11e0*/  @!P0 BRA `(.L_x_14) ;  /* 0x0000000000288947 */ /* 0x000fea0003800000 */
[----:B------:R-:W2:Y:S02]  /*11f0*/  LDC R3, c[0x0][0x64c] ;  /* 0x00019300ff037b82 */ /* 0x000ea40000000800 */
[----:B--2---:R-:W-:-:S05]  /*1200*/  IADD3 R3, P0, R36, R3, RZ ;  /* 0x0000000324037210 */ /* 0x004fca0007f1e0ff */
[----:B------:R-:W-:-:S04]  /*1210*/  IMAD.X R19, RZ, RZ, R9, P0 ;  /* 0x000000ffff137224 */ /* 0x000fc800000e0609 */
[----:B------:R-:W-:-:S04]  /*1220*/  IMAD.WIDE.U32 R8, R19, R30, RZ ;  /* 0x0000001e13087225 */ /* 0x000fc800078e00ff */
[----:B------:R-:W-:-:S04]  /*1230*/  IMAD.WIDE.U32 R10, P0, R3, R31, R8 ;  /* 0x0000001f030a7225 */ /* 0x000fc80007800008 */
[----:B------:R-:W-:-:S04]  /*1240*/  IMAD.WIDE.U32 R8, R3, R30, RZ ;  /* 0x0000001e03087225 */ /* 0x000fc800078e00ff */
[----:B------:R-:W-:Y:S01]  /*1250*/  IMAD.X R13, RZ, RZ, RZ, P0 ;  /* 0x000000ffff0d7224 */ /* 0x000fe200000e06ff */
[----:B------:R-:W-:Y:S01]  /*1260*/  IADD3 RZ, P0, R9, R10, RZ ;  /* 0x0000000a09ff7210 */ /* 0x000fe20007f1e0ff */
[----:B------:R-:W-:-:S04]  /*1270*/  IMAD.MOV.U32 R12, RZ, RZ, R11 ;  /* 0x000000ffff0c7224 */ /* 0x000fc800078e000b */
[----:B------:R-:W-:-:S08]  /*1280*/  IMAD.WIDE.U32.X R8, R19, R31, R12, P0 ;  /* 0x0000001f13087225 */ /* 0x000fd000000e040c */
.L_x_14:
[----:B0-----:R-:W-:Y:S01]  /*1290*/  SHF.R.U64 R7, R8, R27, R9 ;  /* 0x0000001b08077219 */ /* 0x001fe20000001209 */
[----:B-1----:R-:W-:Y:S01]  /*12a0*/  VIADD R9, R26, 0xffffffff ;  /* 0xffffffff1a097836 */ /* 0x002fe20000000000 */
[----:B------:R-:W-:Y:S01]  /*12b0*/  SHF.L.U32 R3, R22, R29, RZ ;  /* 0x0000001d16037219 */ /* 0x000fe200000006ff */
[----:B------:R-:W-:Y:S01]  /*12c0*/  @P1 IMAD R21, R25, R24, R6 ;  /* 0x0000001819151224 */ /* 0x000fe200078e0206 */
[----:B------:R-:W-:Y:S01]  /*12d0*/  LOP3.LUT R8, R34, R15, RZ, 0xc0, !PT ;  /* 0x0000000f22087212 */ /* 0x000fe200078ec0ff */
[----:B------:R-:W-:Y:S02]  /*12e0*/  IMAD.MOV R10, RZ, RZ, -R7 ;  /* 0x000000ffff0a7224 */ /* 0x000fe400078e0a07 */
[----:B------:R-:W-:Y:S02]  /*12f0*/  IMAD.MOV.U32 R6, RZ, RZ, 0x1 ;  /* 0x00000001ff067424 */ /* 0x000fe400078e00ff */
[----:B------:R-:W-:Y:S01]  /*1300*/  IMAD R8, R3, R7, R8 ;  /* 0x0000000703087224 */ /* 0x000fe200078e0208 */
[----:B------:R-:W-:Y:S01]  /*1310*/  LOP3.LUT R7, R18, R9, RZ, 0xc0, !PT ;  /* 0x0000000912077212 */ /* 0x000fe200078ec0ff */
[----:B---3--:R-:W-:-:S02]  /*1320*/  IMAD R3, R10, R33, R36 ;  /* 0x000000210a037224 */ /* 0x008fc400078e0224 */
[----:B----4-:R-:W-:Y:S02]  /*1330*/  IMAD R22, R8, R28, R21 ;  /* 0x0000001c08167224 */ /* 0x010fe400078e0215 */
[----:B------:R-:W-:Y:S01]  /*1340*/  IMAD R7, R3, R26, R7 ;  /* 0x0000001a03077224 */ /* 0x000fe200078e0207 */
[----:B------:R-:W-:Y:S01]  /*1350*/  PRMT R3, R6, 0x7610, R3 ;  /* 0x0000761006037816 */ /* 0x000fe20000000003 */
[----:B------:R-:W-:-:S03]  /*1360*/  IMAD.MOV.U32 R19, RZ, RZ, R32 ;  /* 0x000000ffff137224 */ /* 0x000fc600078e0020 */
[----:B------:R-:W-:Y:S02]  /*1370*/  SEL R18, R7, R22, !P1 ;  /* 0x0000001607127207 */ /* 0x000fe40004800000 */
[----:B------:R-:W-:-:S07]  /*1380*/  SEL R22, R22, R7, !P1 ;  /* 0x0000000716167207 */ /* 0x000fce0004800000 */
.L_x_12:
[----:B------:R-:W-:Y:S05]  /*1390*/  @!P3 BRA `(.L_x_15) ;  /* 0x00000000000cb947 */ /* 0x000fea0003800000 */
[----:B------:R-:W-:Y:S01]  /*13a0*/  UCGABAR_WAIT ;  /* 0x0000000000007dc7 */ /* 0x000fe20008000000 */
[----:B------:R-:W-:Y:S01]  /*13b0*/  CCTL.IVALL ;  /* 0x00000000ff00798f */ /* 0x000fe20002000000 */
[----:B------:R-:W-:Y:S05]  /*13c0*/  BRA `(.L_x_16) ;  /* 0x0000000000047947 */ /* 0x000fea0003800000 */
.L_x_15:
[----:B------:R-:W-:Y:S06]  /*13d0*/  BAR.SYNC.DEFER_BLOCKING 0x0 ;  /* 0x0000000000007b1d */ /* 0x000fec0000010000 */
.L_x_16:
[----:B------:R-:W-:Y:S05]  /*13e0*/  @!P2 BRA `(.L_x_17) ;  /* 0x0000003800f4a947 */ /* 0x000fea0003800000 */
[----:B------:R-:W-:-:S13]  /*13f0*/  ISETP.GT.U32.AND P0, PT, R35, 0x1, PT ;  /* 0x000000012300780c */ /* 0x000fda0003f04070 */
[----:B------:R-:W-:Y:S05]  /*1400*/  @P0 EXIT ;  /* 0x000000000000094d */ /* 0x000fea0003800000 */
.L_x_18:
[----:B------:R-:W-:-:S08]  /*1410*/  NOP ;  /* 0x0000000000007918 */ /* 0x000fd00000000000 */
[----:B------:R-:W1:Y:S02]  /*1420*/  USETMAXREG.TRY_ALLOC.CTAPOOL UP0, 0xe8 ;  /* 0x000000e8000079c8 */ /* 0x000e640008000600 */
[----:B-1----:R-:W-:-:S13]  /*1430*/  PLOP3.LUT P0, PT, PT, PT, UP0, 0x80, 0x0 ;  /* 0x000000000000781c */ /* 0x002fda0003f0f008 */
[----:B------:R-:W-:Y:S05]  /*1440*/  @!P0 BRA `(.L_x_18) ;  /* 0xfffffffc00f08947 */ /* 0x000fea000383ffff */
[----:B------:R-:W-:-:S13]  /*1450*/  LOP3.LUT P0, RZ, R3, 0xff, RZ, 0xc0, !PT ;  /* 0x000000ff03ff7812 */ /* 0x000fda000780c0ff */
[----:B------:R-:W-:Y:S05]  /*1460*/  @!P0 EXIT ;  /* 0x000000000000894d */ /* 0x000fea0003800000 */
[----:B------:R-:W3:Y:S01]  /*1470*/  LDL.64 R12, [R1] ;  /* 0x00000000010c7983 */ /* 0x000ee20000100a00 */
[----:B------:R-:W1:Y:S01]  /*1480*/  S2UR UR4, SR_CgaCtaId ;  /* 0x00000000000479c3 */ /* 0x000e620000008800 */
[CC--:B------:R-:W-:Y:S01]  /*1490*/  LEA.HI R3, R20.reuse, R5.reuse, RZ, 0x2 ;  /* 0x0000000514037211 */ /* 0x0c0fe200078f10ff */
[----:B------:R-:W-:Y:S01]  /*14a0*/  UMOV UR41, 0x400 ;  /* 0x0000040000297882 */ /* 0x000fe20000000000 */
[----:B------:R-:W-:Y:S01]  /*14b0*/  UISETP.LT.AND UP0, UPT, UR40, 0x1, UPT ;  /* 0x000000012800788c */ /* 0x000fe2000bf01270 */
[----:B------:R-:W-:Y:S01]  /*14c0*/  LEA.HI R20, R20, R5, RZ, 0x5 ;  /* 0x0000000514147211 */ /* 0x000fe200078f28ff */
[----:B------:R-:W-:Y:S01]  /*14d0*/  UIADD3 UR5, UR43, -0x1, URZ ;  /* 0xffffffff2b057890 */ /* 0x000fe2000fffe03f */
[----:B------:R-:W-:Y:S01]  /*14e0*/  LOP3.LUT R4, R3, 0xfffffffc, RZ, 0xc0, !PT ;  /* 0xfffffffc03047812 */ /* 0x000fe200078ec0ff */
[----:B------:R-:W-:Y:S01]  /*14f0*/  USEL UR42, UR40, 0x1, UP0 ;  /* 0x00000001282a7887 */ /* 0x000fe20008000000 */
[----:B------:R-:W4:Y:S01]  /*1500*/  LDC R65, c[0x0][0x658] ;  /* 0x00019600ff417b82 */ /* 0x000f220000000800 */
[--C-:B------:R-:W-:Y:S01]  /*1510*/  SHF.R.S32.HI R60, RZ, 0x2, R3.reuse ;  /* 0x00000002ff3c7819 */ /* 0x100fe20000011403 */
[----:B------:R-:W-:Y:S01]  /*1520*/  UISETP.NE.AND UP0, UPT, UR5, URZ, UPT ;  /* 0x0000003f0500728c */ /* 0x000fe2000bf05270 */
[----:B------:R-:W-:Y:S01]  /*1530*/  SHF.R.S32.HI R3, RZ, 0x1f, R3 ;  /* 0x0000001fff037819 */ /* 0x000fe20000011403 */
[----:B------:R-:W-:Y:S01]  /*1540*/  IMAD.IADD R4, R5, 0x1, -R4 ;  /* 0x0000000105047824 */ /* 0x000fe200078e0a04 */
[----:B------:R-:W-:Y:S01]  /*1550*/  ULDC UR8, c[0x0][0x284] ;  /* 0x0000a10000087ab9 */ /* 0x000fe20000000800 */
[----:B------:R-:W-:Y:S01]  /*1560*/  IMAD.MOV.U32 R8, RZ, RZ, -0x1 ;  /* 0xffffffffff087424 */ /* 0x000fe200078e00ff */
[----:B------:R-:W-:Y:S01]  /*1570*/  LEA.HI R3, R3, R60, RZ, 0x3 ;  /* 0x0000003c03037211 */ /* 0x000fe200078f18ff */
[----:B------:R-:W2:Y:S01]  /*1580*/  LDC.64 R6, c[0x0][0x5c8] ;  /* 0x00017200ff067b82 */ /* 0x000ea20000000a00 */
[----:B------:R-:W-:Y:S01]  /*1590*/  USEL UR7, URZ, 0x1, UP0 ;  /* 0x000000013f077887 */ /* 0x000fe20008000000 */
[----:B0-----:R-:W-:Y:S01]  /*15a0*/  IMAD.MOV.U32 R10, RZ, RZ, 0x1 ;  /* 0x00000001ff0a7424 */ /* 0x001fe200078e00ff */
[----:B------:R-:W-:Y:S01]  /*15b0*/  LOP3.LUT R3, R3, 0xfffffff8, RZ, 0xc0, !PT ;  /* 0xfffffff803037812 */ /* 0x000fe200078ec0ff */
[----:B------:R-:W-:Y:S01]  /*15c0*/  IMAD.SHL.U32 R62, R4, 0x2, RZ ;  /* 0x00000002043e7824 */ /* 0x000fe200078e00ff */
[----:B------:R-:W-:Y:S01]  /*15d0*/  LOP3.LUT R74, R23, 0x1, RZ, 0xfc, !PT ;  /* 0x00000001174a7812 */ /* 0x000fe200078efcff */
[----:B------:R-:W-:Y:S01]  /*15e0*/  USHF.L.U32 UR47, UR40, 0x1, URZ ;  /* 0x00000001282f7899 */ /* 0x000fe2000800063f */
[----:B------:R-:W-:Y:S01]  /*15f0*/  IMAD.U32 R75, RZ, RZ, UR7 ;  /* 0x00000007ff4b7e24 */ /* 0x000fe2000f8e00ff */
[----:B------:R-:W0:Y:S01]  /*1600*/  LDC R67, c[0x0][0x288] ;  /* 0x0000a200ff437b82 */ /* 0x000e220000000800 */
[----:B-1----:R-:W-:Y:S01]  /*1610*/  ULEA UR41, UR4, UR41, 0x18 ;  /* 0x0000002904297291 */ /* 0x002fe2000f8ec03f */
[----:B------:R-:W-:Y:S01]  /*1620*/  IMAD.IADD R60, R60, 0x1, -R3 ;  /* 0x000000013c3c7824 */ /* 0x000fe200078e0a03 */
[----:B------:R-:W-:Y:S01]  /*1630*/  USHF.L.U32 UR4, UR5, 0x3, URZ ;  /* 0x0000000305047899 */ /* 0x000fe2000800063f */
[----:B------:R-:W-:Y:S01]  /*1640*/  SHF.R.S32.HI R3, RZ, 0x5, R20 ;  /* 0x00000005ff037819 */ /* 0x000fe20000011414 */
[----:B------:R-:W-:Y:S01]  /*1650*/  UIADD3 UR5, UR41, 0x180, URZ ;  /* 0x0000018029057890 */ /* 0x000fe2000fffe03f */
[----:B------:R-:W-:Y:S01]  /*1660*/  SHF.R.S32.HI R63, RZ, 0x1f, R62 ;  /* 0x0000001fff3f7819 */ /* 0x000fe2000001143e */
[----:B------:R-:W-:Y:S01]  /*1670*/  UIADD3 UR6, UR41, 0x1c180, URZ ;  /* 0x0001c18029067890 */ /* 0x000fe2000fffe03f */
[----:B------:R-:W1:Y:S01]  /*1680*/  LDC R68, c[0x0][0x600] ;  /* 0x00018000ff447b82 */ /* 0x000e620000000800 */
[--C-:B------:R-:W-:Y:S01]  /*1690*/  SHF.R.S32.HI R61, RZ, 0x1f, R60.reuse ;  /* 0x0000001fff3d7819 */ /* 0x100fe2000001143c */
[----:B------:R-:W-:Y:S01]  /*16a0*/  USHF.R.U32.HI UR5, URZ, 0x4, UR5 ;  /* 0x000000043f057899 */ /* 0x000fe20008011605 */
[C-C-:B------:R-:W-:Y:S01]  /*16b0*/  IMAD R70, R3.reuse, -0x10, -R60.reuse ;  /* 0xfffffff003467824 */ /* 0x140fe200078e0a3c */
[----:B------:R-:W-:Y:S01]  /*16c0*/  USHF.R.U32.HI UR6, URZ, 0x4, UR6 ;  /* 0x000000043f067899 */ /* 0x000fe20008011606 */
[-C--:B----4-:R-:W-:Y:S01]  /*16d0*/  SHF.L.U32 R8, R8, R65.reuse, RZ ;  /* 0x0000004108087219 */ /* 0x090fe200000006ff */
[----:B------:R-:W-:Y:S01]  /*16e0*/  UIADD3 UR48, UR41, 0x80, URZ ;  /* 0x0000008029307890 */ /* 0x000fe2000fffe03f */
[----:B------:R-:W-:Y:S01]  /*16f0*/  IMAD.WIDE R60, R3, 0x10, R60 ;  /* 0x00000010033c7825 */ /* 0x000fe200078e023c */
[----:B------:R-:W-:Y:S01]  /*1700*/  ULOP3.LUT UR4, UR4, 0x8, URZ, 0xc0, !UPT ;  /* 0x0000000804047892 */ /* 0x000fe2000f8ec03f */
[----:B------:R-:W-:Y:S01]  /*1710*/  SHF.L.U32 R65, R10, R65, RZ ;  /* 0x000000410a417219 */ /* 0x000fe200000006ff */
[----:B------:R-:W-:Y:S01]  /*1720*/  ULOP3.LUT UR5, UR5, 0x3fff, URZ, 0xc0, !UPT ;  /* 0x00003fff05057892 */ /* 0x000fe2000f8ec03f */
[C---:B--2---:R-:W-:Y:S01]  /*1730*/  SHF.L.U64.HI R64, R6.reuse, 0x3, R7 ;  /* 0x0000000306407819 */ /* 0x044fe20000010207 */
[----:B------:R-:W-:Y:S01]  /*1740*/  ULOP3.LUT UR6, UR6, 0x3fff, URZ, 0xc0, !UPT ;  /* 0x00003fff06067892 */ /* 0x000fe2000f8ec03f */
[----:B------:R-:W-:Y:S01]  /*1750*/  IMAD.SHL.U32 R59, R6, 0x8, RZ ;  /* 0x00000008063b7824 */ /* 0x000fe200078e00ff */
[----:B------:R-:W-:Y:S01]  /*1760*/  LOP3.LUT R69, RZ, R8, RZ, 0x33, !PT ;  /* 0x00000008ff457212 */ /* 0x000fe200078e33ff */
[----:B------:R-:W-:Y:S01]  /*1770*/  VIADD R70, R70, UR8 ;  /* 0x0000000846467c36 */ /* 0x000fe20008000000 */
[----:B------:R-:W-:Y:S01]  /*1780*/  UIADD3 UR42, -UR42, UR40, URZ ;  /* 0x000000282a2a7290 */ /* 0x000fe2000fffe13f */
[----:B0-----:R-:W-:Y:S01]  /*1790*/  IMAD R67, R4, -0x2, R67 ;  /* 0xfffffffe04437824 */ /* 0x001fe200078e0243 */
[----:B------:R-:W-:-:S02]  /*17a0*/  ULEA UR43, UR43, UR48, 0x3 ;  /* 0x000000302b2b7291 */ /* 0x000fc4000f8e183f */
[----:B------:R-:W-:Y:S02]  /*17b0*/  ULOP3.LUT UR49, UR4, 0x8, URZ, 0x3c, !UPT ;  /* 0x0000000804317892 */ /* 0x000fe4000f8e3c3f */
[----:B------:R-:W-:Y:S01]  /*17c0*/  ULOP3.LUT UR44, UR4, 0x18, URZ, 0x3c, !UPT ;  /* 0x00000018042c7892 */ /* 0x000fe2000f8e3c3f */
[----:B-1----:R-:W-:Y:S01]  /*17d0*/  VIADD R68, R68, 0xffffffff ;  /* 0xffffffff44447836 */ /* 0x002fe20000000000 */
[----:B------:R-:W-:Y:S02]  /*17e0*/  ULOP3.LUT UR45, UR5, 0x10000, URZ, 0xfc, !UPT ;  /* 0x00010000052d7892 */ /* 0x000fe4000f8efc3f */
[----:B------:R-:W-:Y:S01]  /*17f0*/  ULOP3.LUT UR46, UR6, 0x10000, URZ, 0xfc, !UPT ;  /* 0x00010000062e7892 */ /* 0x000fe2000f8efc3f */
[----:B---3--:R-:W-:-:S11]  /*1800*/  SHF.L.U64.HI R66, R12, 0x1, R0 ;  /* 0x000000010c427819 */ /* 0x008fd60000010200 */
.L_x_104:
[----:B------:R-:W-:-:S04]  /*1810*/  SHF.L.U32 R0, R75, 0x1f, RZ ;  /* 0x0000001f4b007819 */ /* 0x000fc800000006ff */
[----:B------:R-:W0:Y:S02]  /*1820*/  SYNCS.PHASECHK.TRANS64.TRYWAIT P0, [UR43+-0x8], R0 ;  /* 0xfffff800ff0075a7 */ /* 0x000e24000800016b */
[----:B01--4-:R-:W-:Y:S05]  /*1830*/  @!P0 BRA `(.L_x_19) ;  /* 0x0000004800888947 */ /* 0x013fea0003800000 */
.L_x_129:
[----:B------:R-:W-:Y:S02]  /*1840*/  ULDC UR4, c[0x0][0x28c] ;  /* 0x0000a30000047ab9 */ /* 0x000fe40000000800 */
[----:B------:R-:W-:-:S13]  /*1850*/  ISETP.LT.AND P0, PT, RZ, UR4, PT ;  /* 0x00000004ff007c0c */ /* 0x000fda000bf01270 */
[----:B------:R-:W-:Y:S05]  /*1860*/  @P0 BRA `(.L_x_20) ;  /* 0x0000000000400947 */ /* 0x000fea0003800000 */
[----:B0-----:R-:W-:Y:S01]  /*1870*/  MOV R0, 0x0 ;  /* 0x0000000000007802 */ /* 0x001fe20000000f00 */
[----:B------:R-:W-:Y:S01]  /*1880*/  ULDC.64 UR4, c[0x4][0x68] ;  /* 0x01001a0000047ab9 */ /* 0x000fe20000000a00 */
[----:B------:R-:W-:Y:S01]  /*1890*/  ULDC.64 UR6, c[0x4][0x8] ;  /* 0x0100020000067ab9 */ /* 0x000fe20000000a00 */
[----:B------:R-:W-:Y:S01]  /*18a0*/  IMAD.U32 R4, RZ, RZ, UR4 ;  /* 0x00000004ff047e24 */ /* 0x000fe2000f8e00ff */
[----:B------:R0:W1:Y:S01]  /*18b0*/  LDC.64 R14, c[0x4][R0] ;  /* 0x01000000000e7b82 */ /* 0x0000620000000a00 */
[----:B------:R-:W-:Y:S01]  /*18c0*/  IMAD.U32 R5, RZ, RZ, UR5 ;  /* 0x00000005ff057e24 */ /* 0x000fe2000f8e00ff */
[----:B------:R-:W-:Y:S01]  /*18d0*/  ULDC.64 UR4, c[0x4][0x70] ;  /* 0x01001c0000047ab9 */ /* 0x000fe20000000a00 */
[----:B------:R-:W-:Y:S02]  /*18e0*/  IMAD.U32 R10, RZ, RZ, UR6 ;  /* 0x00000006ff0a7e24 */ /* 0x000fe4000f8e00ff */
[----:B------:R-:W-:Y:S02]  /*18f0*/  IMAD.U32 R6, RZ, RZ, UR4 ;  /* 0x00000004ff067e24 */ /* 0x000fe4000f8e00ff */
[----:B------:R-:W-:-:S02]  /*1900*/  IMAD.U32 R7, RZ, RZ, UR5 ;  /* 0x00000005ff077e24 */ /* 0x000fc4000f8e00ff */
[----:B------:R-:W-:Y:S02]  /*1910*/  IMAD.U32 R11, RZ, RZ, UR7 ;  /* 0x00000007ff0b7e24 */ /* 0x000fe4000f8e00ff */
[----:B------:R-:W-:Y:S02]  /*1920*/  IMAD.MOV.U32 R8, RZ, RZ, 0x1e1 ;  /* 0x000001e1ff087424 */ /* 0x000fe400078e00ff */
[----:B------:R-:W-:Y:S02]  /*1930*/  IMAD.MOV.U32 R12, RZ, RZ, 0x1 ;  /* 0x00000001ff0c7424 */ /* 0x000fe400078e00ff */
[----:B0-----:R-:W-:-:S07]  /*1940*/  IMAD.MOV.U32 R13, RZ, RZ, RZ ;  /* 0x000000ffff0d7224 */ /* 0x001fce00078e00ff */
[----:B------:R-:W-:-:S07]  /*1950*/  LEPC R20, `(.L_x_20) ;  /* 0x000000001014794e */ /* 0x000fce0000000000 */
[----:B-1---5:R-:W-:Y:S05]  /*1960*/  CALL.ABS.NOINC R14 ;  /* 0x000000000e007343 */ /* 0x022fea0003c00000 */
.L_x_20:
[----:B------:R-:W-:-:S13]  /*1970*/  ISETP.NE.AND P0, PT, R74, 0x3, PT ;  /* 0x000000034a00780c */ /* 0x000fda0003f05270 */
[----:B------:R-:W-:Y:S05]  /*1980*/  @!P0 BRA `(.L_x_21) ;  /* 0x0000000000048947 */ /* 0x000fea0003800000 */
[----:B------:R-:W-:Y:S01]  /*1990*/  BPT.TRAP 0x1 ;  /* 0x000000040000795c */ /* 0x000fe20000300000 */
.L_x_21:
[----:B0-----:R-:W-:Y:S02]  /*19a0*/  IMAD.U32 R3, RZ, RZ, UR38 ;  /* 0x00000026ff037e24 */ /* 0x001fe4000f8e00ff */
[----:B------:R-:W-:-:S03]  /*19b0*/  IMAD.U32 R0, RZ, RZ, UR39 ;  /* 0x00000027ff007e24 */ /* 0x000fc6000f8e00ff */
[----:B------:R-:W-:Y:S02]  /*19c0*/  LEA R3, R3, UR41, 0x3 ;  /* 0x0000002903037c11 */ /* 0x000fe4000f8e18ff */
[----:B------:R-:W-:-:S04]  /*19d0*/  SHF.L.U32 R0, R0, 0x1f, RZ ;  /* 0x0000001f00007819 */ /* 0x000fc800000006ff */
[----:B------:R0:W1:Y:S01]  /*19e0*/  SYNCS.PHASECHK.TRANS64.TRYWAIT P1, [R3+URZ], R0 ;  /* 0x00000000030075a7 */ /* 0x000062000802017f */
[----:B------:R-:W-:Y:S05]  /*19f0*/  @!P0 BRA `(.L_x_22) ;  /* 0x0000000000048947 */ /* 0x000fea0003800000 */
[----:B------:R-:W-:Y:S01]  /*1a00*/  BPT.TRAP 0x1 ;  /* 0x000000040000795c */ /* 0x000fe20000300000 */
.L_x_22:
[----:B-1----:R-:W-:Y:S05]  /*1a10*/  @P1 BRA `(.L_x_23) ;  /* 0x0000000000081947 */ /* 0x002fea0003800000 */
[----:B------:R-:W1:Y:S02]  /*1a20*/  SYNCS.PHASECHK.TRANS64.TRYWAIT P1, [R3+URZ], R0 ;  /* 0x00000000030075a7 */ /* 0x000e64000802017f */
[----:B-1----:R-:W-:Y:S05]  /*1a30*/  @!P1 BRA `(.L_x_24) ;  /* 0x0000004800209947 */ /* 0x002fea0003800000 */
.L_x_23:
[----:B------:R-:W-:Y:S05]  /*1a40*/  WARPSYNC.ALL ;  /* 0x0000000000007948 */ /* 0x000fea0003800000 */
[----:B------:R-:W-:Y:S01]  /*1a50*/  ULEA UR8, UR38, UR45, 0xa ;  /* 0x0000002d26087291 */ /* 0x000fe2000f8e503f */
[----:B------:R-:W-:Y:S01]  /*1a60*/  WARPGROUP.ARRIVE ;  /* 0x00000000000079c5 */ /* 0x000fe20000000000 */
[----:B------:R-:W-:Y:S01]  /*1a70*/  ULEA UR9, UR38, UR46, 0xa ;  /* 0x0000002e26097291 */ /* 0x000fe2000f8e503f */
[----:B01----:R-:W-:Y:S01]  /*1a80*/  IMAD.U32 R0, RZ, RZ, UR42 ;  /* 0x0000002aff007e24 */ /* 0x003fe2000f8e00ff */
[----:B------:R-:W-:Y:S01]  /*1a90*/  UMOV UR5, 0x40000040 ;  /* 0x4000004000057882 */ /* 0x000fe20000000000 */
[----:B------:R-:W-:-:S02]  /*1aa0*/  UMOV UR7, 0x40000040 ;  /* 0x4000004000077882 */ /* 0x000fc40000000000 */
[----:B------:R-:W-:Y:S01]  /*1ab0*/  UMOV UR4, UR8 ;  /* 0x0000000800047c82 */ /* 0x000fe20008000000 */
[----:B------:R-:W-:Y:S01]  /*1ac0*/  ISETP.GE.AND P1, PT, R0, 0x1, PT ;  /* 0x000000010000780c */ /* 0x000fe20003f26270 */
[----:B------:R-:W-:Y:S02]  /*1ad0*/  UMOV UR6, UR9 ;  /* 0x0000000900067c82 */ /* 0x000fe40008000000 */
[----:B------:R-:W-:Y:S01]  /*1ae0*/  HGMMA.64x64x8.F32.TF32 R24, gdesc[UR4], RZ, !UPT, gsb0 ;  /* 0x04e00000041879f0 */ /* 0x000fe2000c0028ff */
[----:B------:R-:W-:Y:S02]  /*1af0*/  UIADD3 UR4, UR8, 0x2, URZ ;  /* 0x0000000208047890 */ /* 0x000fe4000fffe03f */
[----:B------:R-:W-:Y:S01]  /*1b00*/  UIADD3 UR6, UR9, 0x2, URZ ;  /* 0x0000000209067890 */ /* 0x000fe2000fffe03f */
[----:B------:R-:W-:Y:S01]  /*1b10*/  UMOV UR5, 0x40000040 ;  /* 0x4000004000057882 */ /* 0x000fe20000000000 */
[----:B------:R-:W-:Y:S01]  /*1b20*/  UMOV UR7, 0x40000040 ;  /* 0x4000004000077882 */ /* 0x000fe20000000000 */
[----:B------:R-:W-:-:S02]  /*1b30*/  WARPGROUP.DEPBAR.LE gsb0, 0x0 ;  /* 0x00008000000079c5 */ /* 0x000fc40000010000 */
[----:B------:R-:W-:-:S06]  /*1b40*/  WARPGROUP.ARRIVE ;  /* 0x00000000000079c5 */ /* 0x000fcc0000000000 */
[----:B------:R-:W-:Y:S01]  /*1b50*/  HGMMA.64x64x8.F32.TF32 R24, gdesc[UR4], R24, gsb0 ;  /* 0x04e00000041879f0 */ /* 0x000fe20008002818 */
[----:B------:R-:W-:Y:S02]  /*1b60*/  UIADD3 UR4, UR8, 0x4, URZ ;  /* 0x0000000408047890 */ /* 0x000fe4000fffe03f */
[----:B------:R-:W-:Y:S01]  /*1b70*/  UIADD3 UR6, UR9, 0x4, URZ ;  /* 0x0000000409067890 */ /* 0x000fe2000fffe03f */
[----:B------:R-:W-:Y:S01]  /*1b80*/  UMOV UR5, 0x40000040 ;  /* 0x4000004000057882 */ /* 0x000fe20000000000 */
[----:B------:R-:W-:Y:S01]  /*1b90*/  UMOV UR7, 0x40000040 ;  /* 0x4000004000077882 */ /* 0x000fe20000000000 */
[----:B------:R-:W-:Y:S02]  /*1ba0*/  WARPGROUP.DEPBAR.LE gsb0, 0x0 ;  /* 0x00008000000079c5 */ /* 0x000fe40000010000 */
        /* <DEDUP_REMOVED lines=36> */
[----:B------:R-:W-:Y:S03]  /*1df0*/  HGMMA.64x64x8.F32.TF32 R24, gdesc[UR4], R24, gsb0 ;  /* 0x04e00000041879f0 */ /* 0x000fe60008002818 */
[----:B------:R-:W-:Y:S02]  /*1e00*/  WARPGROUP.DEPBAR.LE gsb0, 0x0 ;  /* 0x00008000000079c5 */ /* 0x000fe40000010000 */
[----:B------:R-:W-:Y:S05]  /*1e10*/  @!P1 BRA `(.L_x_25) ;  /* 0x0000000400849947 */ /* 0x000fea0003800000 */
[----:B------:R-:W-:Y:S01]  /*1e20*/  UIADD3 UR8, UR38, 0x1, URZ ;  /* 0x0000000126087890 */ /* 0x000fe2000fffe03f */
[----:B------:R-:W-:Y:S02]  /*1e30*/  IMAD.U32 R0, RZ, RZ, UR42 ;  /* 0x0000002aff007e24 */ /* 0x000fe4000f8e00ff */
[----:B------:R-:W-:Y:S01]  /*1e40*/  IMAD.U32 R3, RZ, RZ, UR38 ;  /* 0x00000026ff037e24 */ /* 0x000fe2000f8e00ff */
[----:B------:R-:W-:-:S04]  /*1e50*/  UISETP.NE.AND UP0, UPT, UR8, 0x7, UPT ;  /* 0x000000070800788c */ /* 0x000fc8000bf05270 */
[----:B------:R-:W-:Y:S02]  /*1e60*/  USEL UR4, URZ, 0x1, UP0 ;  /* 0x000000013f047887 */ /* 0x000fe40008000000 */
[----:B------:R-:W-:Y:S02]  /*1e70*/  USEL UR8, UR8, URZ, UP0 ;  /* 0x0000003f08087287 */ /* 0x000fe40008000000 */
[----:B------:R-:W-:-:S06]  /*1e80*/  ULOP3.LUT UR4, UR39, UR4, URZ, 0x3c, !UPT ;  /* 0x0000000427047292 */ /* 0x000fcc000f8e3c3f */
[----:B------:R-:W-:-:S07]  /*1e90*/  IMAD.U32 R6, RZ, RZ, UR4 ;  /* 0x00000004ff067e24 */ /* 0x000fce000f8e00ff */
.L_x_32:
[----:B------:R-:W-:Y:S05]  /*1ea0*/  @!P0 BRA `(.L_x_26) ;  /* 0x0000000000048947 */ /* 0x000fea0003800000 */
[----:B------:R-:W-:Y:S01]  /*1eb0*/  BPT.TRAP 0x1 ;  /* 0x000000040000795c */ /* 0x000fe20000300000 */
.L_x_26:
[----:B------:R-:W-:Y:S01]  /*1ec0*/  ULEA UR4, UR8, UR41, 0x3 ;  /* 0x0000002908047291 */ /* 0x000fe2000f8e183f */
[----:B------:R-:W-:-:S08]  /*1ed0*/  SHF.L.U32 R4, R6, 0x1f, RZ ;  /* 0x0000001f06047819 */ /* 0x000fd000000006ff */
[----:B------:R0:W1:Y:S01]  /*1ee0*/  SYNCS.PHASECHK.TRANS64.TRYWAIT P1, [UR4], R4 ;  /* 0x00000004ff0075a7 */ /* 0x0000620008020144 */
[----:B------:R-:W-:Y:S05]  /*1ef0*/  @!P0 BRA `(.L_x_27) ;  /* 0x0000000000048947 */ /* 0x000fea0003800000 */
[----:B------:R-:W-:Y:S01]  /*1f00*/  BPT.TRAP 0x1 ;  /* 0x000000040000795c */ /* 0x000fe20000300000 */
.L_x_27:
[----:B-1----:R-:W-:Y:S05]  /*1f10*/  @P1 BRA `(.L_x_28) ;  /* 0x0000000000081947 */ /* 0x002fea0003800000 */
[----:B------:R-:W1:Y:S02]  /*1f20*/  SYNCS.PHASECHK.TRANS64.TRYWAIT P1, [UR4], R4 ;  /* 0x00000004ff0075a7 */ /* 0x000e640008020144 */
[----:B-1----:R-:W-:Y:S05]  /*1f30*/  @!P1 BRA `(.L_x_29) ;  /* 0x0000004000f49947 */ /* 0x002fea0003800000 */
.L_x_28:
[----:B------:R-:W-:Y:S01]  /*1f40*/  ULEA UR9, UR8, UR45, 0xa ;  /* 0x0000002d08097291 */ /* 0x000fe2000f8e503f */
[----:B------:R-:W-:Y:S01]  /*1f50*/  WARPGROUP.ARRIVE ;  /* 0x00000000000079c5 */ /* 0x000fe20000000000 */
[----:B------:R-:W-:Y:S01]  /*1f60*/  ULEA UR10, UR8, UR46, 0xa ;  /* 0x0000002e080a7291 */ /* 0x000fe2000f8e503f */
[----:B------:R-:W-:Y:S01]  /*1f70*/  UMOV UR5, 0x40000040 ;  /* 0x4000004000057882 */ /* 0x000fe20000000000 */
[----:B------:R-:W-:-:S03]  /*1f80*/  UMOV UR7, 0x40000040 ;  /* 0x4000004000077882 */ /* 0x000fc60000000000 */
[----:B------:R-:W-:Y:S02]  /*1f90*/  UMOV UR4, UR9 ;  /* 0x0000000900047c82 */ /* 0x000fe40008000000 */
[----:B------:R-:W-:Y:S02]  /*1fa0*/  UMOV UR6, UR10 ;  /* 0x0000000a00067c82 */ /* 0x000fe40008000000 */
[----:B------:R-:W-:Y:S01]  /*1fb0*/  HGMMA.64x64x8.F32.TF32 R24, gdesc[UR4], R24, gsb0 ;  /* 0x04e00000041879f0 */ /* 0x000fe20008002818 */
        /* <DEDUP_REMOVED lines=51> */
[----:B------:R-:W-:Y:S01]  /*22f0*/  BPT.TRAP 0x1 ;  /* 0x000000040000795c */ /* 0x000fe20000300000 */
.L_x_30:
[----:B------:R-:W-:-:S13]  /*2300*/  ISETP.NE.AND P1, PT, R71, RZ, PT ;  /* 0x000000ff4700720c */ /* 0x000fda0003f25270 */
[----:B01----:R-:W-:-:S05]  /*2310*/  @P1 LEA R4, R3, UR41, 0x3 ;  /* 0x0000002903041c11 */ /* 0x003fca000f8e18ff */
[----:B------:R-:W-:-:S05]  /*2320*/  @P1 VIADD R5, R4, 0x38 ;  /* 0x0000003804051836 */ /* 0x000fca0000000000 */
[----:B------:R-:W-:-:S04]  /*2330*/  @P1 PRMT R5, R56, 0x654, R5 ;  /* 0x0000065438051816 */ /* 0x000fc80000000005 */
[----:B------:R0:W-:Y:S01]  /*2340*/  @P1 SYNCS.ARRIVE.TRANS64.RED.A1T0 RZ, [R5+URZ], RZ ;  /* 0x000000ff05ff19a7 */ /* 0x0001e2000810043f */
[----:B------:R-:W-:-:S13]  /*2350*/  ISETP.GT.U32.AND P1, PT, R23, 0x1, PT ;  /* 0x000000011700780c */ /* 0x000fda0003f24070 */
[----:B0-----:R-:W-:Y:S05]  /*2360*/  @P1 BRA `(.L_x_31) ;  /* 0x0000000000041947 */ /* 0x001fea0003800000 */
[----:B------:R-:W-:Y:S01]  /*2370*/  BPT.TRAP 0x1 ;  /* 0x000000040000795c */ /* 0x000fe20000300000 */
.L_x_31:
[----:B------:R-:W-:Y:S01]  /*2380*/  UIADD3 UR8, UR8, 0x1, URZ ;  /* 0x0000000108087890 */ /* 0x000fe2000fffe03f */
[C---:B------:R-:W-:Y:S01]  /*2390*/  ISETP.GT.AND P2, PT, R0.reuse, 0x1, PT ;  /* 0x000000010000780c */ /* 0x040fe20003f44270 */
[----:B------:R-:W-:Y:S02]  /*23a0*/  VIADD R3, R3, 0x1 ;  /* 0x0000000103037836 */ /* 0x000fe40000000000 */
[----:B------:R-:W-:Y:S01]  /*23b0*/  UISETP.NE.AND UP0, UPT, UR8, 0x7, UPT ;  /* 0x000000070800788c */ /* 0x000fe2000bf05270 */
[----:B------:R-:W-:Y:S02]  /*23c0*/  VIADD R0, R0, 0xffffffff ;  /* 0xffffffff00007836 */ /* 0x000fe40000000000 */
[C---:B------:R-:W-:Y:S01]  /*23d0*/  ISETP.NE.AND P1, PT, R3.reuse, 0x7, PT ;  /* 0x000000070300780c */ /* 0x040fe20003f25270 */
[----:B------:R-:W-:Y:S02]  /*23e0*/  USEL UR4, URZ, 0x1, UP0 ;  /* 0x000000013f047887 */ /* 0x000fe40008000000 */
[----:B------:R-:W-:Y:S01]  /*23f0*/  USEL UR8, UR8, URZ, UP0 ;  /* 0x0000003f08087287 */ /* 0x000fe20008000000 */
[----:B------:R-:W-:-:S03]  /*2400*/  SEL R3, R3, RZ, P1 ;  /* 0x000000ff03037207 */ /* 0x000fc60000800000 */
[----:B------:R-:W-:Y:S01]  /*2410*/  LOP3.LUT R6, R6, UR4, RZ, 0x3c, !PT ;  /* 0x0000000406067c12 */ /* 0x000fe2000f8e3cff */
[----:B------:R-:W-:Y:S07]  /*2420*/  @P2 BRA `(.L_x_32) ;  /* 0xfffffff8009c2947 */ /* 0x000fee000383ffff */
.L_x_25:
[----:B------:R-:W0:Y:S01]  /*2430*/  LDC R0, c[0x0][0x28c] ;  /* 0x0000a300ff007b82 */ /* 0x000e220000000800 */
[----:B------:R-:W-:-:S04]  /*2440*/  IMAD.U32 R3, RZ, RZ, UR49 ;  /* 0x00000031ff037e24 */ /* 0x000fc8000f8e00ff */
[----:B------:R1:W-:Y:S01]  /*2450*/  SYNCS.ARRIVE.TRANS64.A1T0 RZ, [R3+UR48], RZ ;  /* 0x000000ff03ff79a7 */ /* 0x0003e20008100030 */
[----:B0-----:R-:W-:-:S13]  /*2460*/  ISETP.GE.AND P1, PT, R0, 0x1, PT ;  /* 0x000000010000780c */ /* 0x001fda0003f26270 */
[----:B-1----:R-:W-:Y:S05]  /*2470*/  @!P1 BRA `(.L_x_33) ;  /* 0x0000000000509947 */ /* 0x002fea0003800000 */
[----:B------:R-:W-:Y:S05]  /*2480*/  @!P0 BRA `(.L_x_34) ;  /* 0x0000000000048947 */ /* 0x000fea0003800000 */
[----:B------:R-:W-:Y:S01]  /*2490*/  BPT.TRAP 0x1 ;  /* 0x000000040000795c */ /* 0x000fe20000300000 */
.L_x_34:
[----:B------:R-:W-:Y:S01]  /*24a0*/  ISETP.NE.AND P1, PT, R71, RZ, PT ;  /* 0x000000ff4700720c */ /* 0x000fe20003f25270 */
[----:B------:R-:W-:Y:S01]  /*24b0*/  BSSY B0, `(.L_x_35) ;  /* 0x000000e000007945 */ /* 0x000fe20003800000 */
[----:B------:R-:W-:-:S11]  /*24c0*/  ISETP.GT.U32.AND P0, PT, R23, 0x1, PT ;  /* 0x000000011700780c */ /* 0x000fd60003f04070 */
[----:B------:R-:W-:Y:S05]  /*24d0*/  @!P1 BRA `(.L_x_36) ;  /* 0x00000000002c9947 */ /* 0x000fea0003800000 */
[----:B------:R-:W-:-:S04]  /*24e0*/  UIADD3 UR6, UR38, UR42, URZ ;  /* 0x0000002a26067290 */ /* 0x000fc8000fffe03f */
[----:B------:R-:W-:-:S04]  /*24f0*/  UIMAD.WIDE.U32 UR4, UR6, 0x24924925, URZ ;  /* 0x24924925060478a5 */ /* 0x000fc8000f8e003f */
[----:B------:R-:W-:-:S04]  /*2500*/  UIADD3 UR4, UR6, -UR5, URZ ;  /* 0x8000000506047290 */ /* 0x000fc8000fffe03f */
[----:B------:R-:W-:-:S04]  /*2510*/  ULEA.HI UR4, UR4, UR5, URZ, 0x1f ;  /* 0x0000000504047291 */ /* 0x000fc8000f8ff83f */
[----:B------:R-:W-:-:S04]  /*2520*/  USHF.R.U32.HI UR4, URZ, 0x2, UR4 ;  /* 0x000000023f047899 */ /* 0x000fc80008011604 */
[----:B------:R-:W-:-:S04]  /*2530*/  UIMAD UR4, UR4, -0x7, UR6 ;  /* 0xfffffff9040478a4 */ /* 0x000fc8000f8e0206 */
[----:B------:R-:W-:-:S04]  /*2540*/  ULEA UR4, UR4, UR41, 0x3 ;  /* 0x0000002904047291 */ /* 0x000fc8000f8e183f */
[----:B------:R-:W-:-:S06]  /*2550*/  UIADD3 UR4, UR4, 0x38, URZ ;  /* 0x0000003804047890 */ /* 0x000fcc000fffe03f */
[----:B------:R-:W-:-:S05]  /*2560*/  IMAD.U32 R3, RZ, RZ, UR4 ;  /* 0x00000004ff037e24 */ /* 0x000fca000f8e00ff */
[----:B------:R-:W-:-:S04]  /*2570*/  PRMT R0, R56, 0x654, R3 ;  /* 0x0000065438007816 */ /* 0x000fc80000000003 */
[----:B------:R0:W-:Y:S03]  /*2580*/  SYNCS.ARRIVE.TRANS64.RED.A1T0 RZ, [R0+URZ], RZ ;  /* 0x000000ff00ff79a7 */ /* 0x0001e6000810043f */
.L_x_36:
[----:B------:R-:W-:Y:S05]  /*2590*/  BSYNC B0 ;  /* 0x0000000000007941 */ /* 0x000fea0003800000 */
.L_x_35:
[----:B------:R-:W-:Y:S05]  /*25a0*/  @P0 BRA `(.L_x_33) ;  /* 0x0000000000040947 */ /* 0x000fea0003800000 */
[----:B------:R-:W-:Y:S01]  /*25b0*/  BPT.TRAP 0x1 ;  /* 0x000000040000795c */ /* 0x000fe20000300000 */
.L_x_33:
[----:B0-----:R-:W-:Y:S01]  /*25c0*/  SHF.L.U32 R0, R75, 0x1f, RZ ;  /* 0x0000001f4b007819 */ /* 0x001fe200000006ff */
[----:B------:R-:W-:Y:S01]  /*25d0*/  UISETP.GE.U32.AND UP1, UPT, UR47, 0x7, UPT ;  /* 0x000000072f00788c */ /* 0x000fe2000bf26070 */
[----:B------:R-:W-:Y:S01]  /*25e0*/  SHF.R.S32.HI R11, RZ, 0x1f, R19 ;  /* 0x0000001fff0b7819 */ /* 0x000fe20000011413 */
[----:B------:R-:W-:Y:S01]  /*25f0*/  UIADD3 UR38, UR38, UR47, URZ ;  /* 0x0000002f26267290 */ /* 0x000fe2000fffe03f */
[----:B------:R-:W0:Y:S03]  /*2600*/  SYNCS.PHASECHK.TRANS64.TRYWAIT P0, [UR43+0x8], R0 ;  /* 0x00000800ff0075a7 */ /* 0x000e26000800016b */
[----:B------:R-:W-:-:S04]  /*2610*/  UISETP.GT.U32.AND UP0, UPT, UR38, 0x6, UPT ;  /* 0x000000062600788c */ /* 0x000fc8000bf04070 */
[----:B------:R-:W-:Y:S02]  /*2620*/  UISETP.LT.U32.AND UP0, UPT, UR47, 0x7, UP0 ;  /* 0x000000072f00788c */ /* 0x000fe40008701070 */
[----:B------:R-:W-:Y:S02]  /*2630*/  @UP1 UIMAD.WIDE.U32 UR4, UR38, 0x24924925, URZ ;  /* 0x24924925260418a5 */ /* 0x000fe4000f8e003f */
[----:B------:R-:W-:Y:S02]  /*2640*/  USEL UR6, URZ, 0x1, !UP0 ;  /* 0x000000013f067887 */ /* 0x000fe4000c000000 */
[----:B------:R-:W-:Y:S02]  /*2650*/  @UP1 UIADD3 UR4, UR38, -UR5, URZ ;  /* 0x8000000526041290 */ /* 0x000fe4000fffe03f */
[----:B------:R-:W-:Y:S02]  /*2660*/  ULOP3.LUT UR39, UR39, UR6, URZ, 0x3c, !UPT ;  /* 0x0000000627277292 */ /* 0x000fe4000f8e3c3f */
[----:B------:R-:W-:-:S04]  /*2670*/  @UP1 ULEA.HI UR4, UR4, UR5, URZ, 0x1f ;  /* 0x0000000504041291 */ /* 0x000fc8000f8ff83f */
[----:B------:R-:W-:-:S04]  /*2680*/  @UP1 USHF.R.U32.HI UR4, URZ, 0x2, UR4 ;  /* 0x000000023f041899 */ /* 0x000fc80008011604 */
[----:B------:R-:W-:Y:S01]  /*2690*/  @UP1 ULOP3.LUT UR39, UR39, 0x1, UR4, 0x78, !UPT ;  /* 0x0000000127271892 */ /* 0x000fe2000f8e7804 */
[----:B0-----:R-:W-:Y:S11]  /*26a0*/  @!P0 BRA `(.L_x_37) ;  /* 0x0000003c00308947 */ /* 0x001ff60003800000 */
.L_x_130:
[----:B0-----:R-:W-:Y:S01]  /*26b0*/  IMAD.SHL.U32 R3, R22, 0x40, RZ ;  /* 0x0000004016037824 */ /* 0x001fe200078e00ff */
[----:B------:R-:W-:Y:S01]  /*26c0*/  ULDC UR6, c[0x0][0x284] ;  /* 0x0000a10000067ab9 */ /* 0x000fe20000000800 */
[----:B------:R-:W-:Y:S01]  /*26d0*/  IMAD.SHL.U32 R12, R18, 0x40, RZ ;  /* 0x00000040120c7824 */ /* 0x000fe200078e00ff */
[----:B------:R-:W-:Y:S01]  /*26e0*/  ULDC.64 UR4, c[0x0][0x5d0] ;  /* 0x0001740000047ab9 */ /* 0x000fe20000000a00 */
[----:B------:R-:W-:Y:S01]  /*26f0*/  IMAD.WIDE R20, R22, 0x40, R60 ;  /* 0x0000004016147825 */ /* 0x000fe200078e023c */
[----:B------:R-:W-:Y:S01]  /*2700*/  ISETP.GE.AND P0, PT, R3, UR6, PT ;  /* 0x0000000603007c0c */ /* 0x000fe2000bf06270 */
[----:B------:R-:W-:Y:S01]  /*2710*/  ULDC UR6, c[0x0][0x288] ;  /* 0x0000a20000067ab9 */ /* 0x000fe20000000800 */
[----:B------:R-:W-:Y:S01]  /*2720*/  SHF.R.S32.HI R13, RZ, 0x1f, R12 ;  /* 0x0000001fff0d7819 */ /* 0x000fe2000001140c */
[----:B------:R-:W-:Y:S01]  /*2730*/  IMAD R0, R11, UR4, RZ ;  /* 0x000000040b007c24 */ /* 0x000fe2000f8e02ff */
[----:B------:R-:W-:Y:S01]  /*2740*/  ISETP.GE.OR P0, PT, R12, UR6, P0 ;  /* 0x000000060c007c0c */ /* 0x000fe20008706670 */
[----:B------:R-:W-:-:S04]  /*2750*/  IMAD.WIDE.U32 R4, R19, UR4, R62 ;  /* 0x0000000413047c25 */ /* 0x000fc8000f8e003e */
[----:B------:R-:W-:Y:S01]  /*2760*/  IMAD R7, R19, UR5, R0 ;  /* 0x0000000513077c24 */ /* 0x000fe2000f8e0200 */
[----:B------:R-:W-:Y:S01]  /*2770*/  IADD3 R4, P1, R12, R4, RZ ;  /* 0x000000040c047210 */ /* 0x000fe20007f3e0ff */
[----:B------:R-:W-:Y:S02]  /*2780*/  ULDC.64 UR4, c[0x0][0x5c8] ;  /* 0x0001720000047ab9 */ /* 0x000fe40000000a00 */
[----:B------:R-:W-:Y:S01]  /*2790*/  IMAD R9, R21, UR4, RZ ;  /* 0x0000000415097c24 */ /* 0x000fe2000f8e02ff */
[----:B------:R-:W-:-:S03]  /*27a0*/  IADD3.X R5, R13, R5, R7, P1, !PT ;  /* 0x000000050d057210 */ /* 0x000fc60000ffe407 */
[C---:B------:R-:W-:Y:S02]  /*27b0*/  IMAD R9, R20.reuse, UR5, R9 ;  /* 0x0000000514097c24 */ /* 0x040fe4000f8e0209 */
[----:B------:R-:W-:Y:S01]  /*27c0*/  IMAD.WIDE.U32 R72, R20, UR4, R4 ;  /* 0x0000000414487c25 */ /* 0x000fe2000f8e0004 */
[----:B------:R-:W-:Y:S06]  /*27d0*/  @P0 BRA `(.L_x_38) ;  /* 0x0000002000540947 */ /* 0x000fec0003800000 */
[----:B-----5:R-:W-:Y:S01]  /*27e0*/  FSETP.NEU.AND P0, PT, R58, RZ, PT ;  /* 0x000000ff3a00720b */ /* 0x020fe20003f0d000 */
[----:B------:R-:W-:Y:S01]  /*27f0*/  IMAD.IADD R22, R67, 0x1, -R12 ;  /* 0x0000000143167824 */ /* 0x000fe200078e0a0c */
[----:B------:R-:W-:Y:S01]  /*2800*/  BSSY B0, `(.L_x_38) ;  /* 0x0000212000007945 */ /* 0x000fe20003800000 */
[----:B------:R-:W-:Y:S02]  /*2810*/  IMAD.IADD R0, R70, 0x1, -R3 ;  /* 0x0000000146007824 */ /* 0x000fe400078e0a03 */
[----:B------:R-:W-:Y:S01]  /*2820*/  IMAD.IADD R83, R73, 0x1, R9 ;  /* 0x0000000149537824 */ /* 0x000fe200078e0209 */
[----:B------:R-:W-:-:S04]  /*2830*/  ISETP.GT.AND P3, PT, R22, RZ, PT ;  /* 0x000000ff1600720c */ /* 0x000fc80003f64270 */
[----:B------:R-:W-:-:S03]  /*2840*/  ISETP.GT.AND P2, PT, R0, RZ, P3 ;  /* 0x000000ff0000720c */ /* 0x000fc60001f44270 */
[----:B------:R-:W-:Y:S10]  /*2850*/  @!P0 BRA `(.L_x_39) ;  /* 0x0000001400d88947 */ /* 0x000ff40003800000 */
[----:B------:R-:W0:Y:S01]  /*2860*/  LDC.64 R76, c[0x0][0x5b8] ;  /* 0x00016e00ff4c7b82 */ /* 0x000e220000000a00 */
[----:B------:R-:W-:-:S07]  /*2870*/  ULDC.64 UR4, c[0x0][0x5c0] ;  /* 0x0001700000047ab9 */ /* 0x000fce0000000a00 */
[----:B------:R-:W1:Y:S08]  /*2880*/  LDC.64 R78, c[0x0][0x5b0] ;  /* 0x00016c00ff4e7b82 */ /* 0x000e700000000a00 */
[----:B------:R-:W2:Y:S01]  /*2890*/  LDC.64 R80, c[0x0][0x5a8] ;  /* 0x00016a00ff507b82 */ /* 0x000ea20000000a00 */
[-C--:B0-----:R-:W-:Y:S02]  /*28a0*/  IMAD R6, R11, R76.reuse, RZ ;  /* 0x0000004c0b067224 */ /* 0x081fe400078e02ff */
[----:B------:R-:W-:-:S04]  /*28b0*/  IMAD.WIDE.U32 R4, R19, R76, R62 ;  /* 0x0000004c13047225 */ /* 0x000fc800078e003e */
[----:B------:R-:W-:Y:S01]  /*28c0*/  IMAD R73, R19, R77, R6 ;  /* 0x0000004d13497224 */ /* 0x000fe200078e0206 */
[----:B------:R-:W-:Y:S01]  /*28d0*/  IADD3 R8, P0, R12, R4, RZ ;  /* 0x000000040c087210 */ /* 0x000fe20007f1e0ff */
[----:B-1----:R-:W-:-:S03]  /*28e0*/  IMAD R3, R21, R78, RZ ;  /* 0x0000004e15037224 */ /* 0x002fc600078e02ff */
[----:B------:R-:W-:Y:S01]  /*28f0*/  IADD3.X R9, R13, R5, R73, P0, !PT ;  /* 0x000000050d097210 */ /* 0x000fe200007fe449 */
[C---:B------:R-:W-:Y:S02]  /*2900*/  IMAD R21, R20.reuse, R79, R3 ;  /* 0x0000004f14157224 */ /* 0x040fe400078e0203 */
[----:B------:R-:W-:-:S04]  /*2910*/  IMAD.WIDE.U32 R4, R20, R78, R8 ;  /* 0x0000004e14047225 */ /* 0x000fc800078e0008 */
[----:B------:R-:W-:Y:S01]  /*2920*/  IMAD.IADD R3, R5, 0x1, R21 ;  /* 0x0000000105037824 */ /* 0x000fe200078e0215 */
[----:B--2---:R-:W-:-:S04]  /*2930*/  LEA R10, P0, R4, R80, 0x2 ;  /* 0x00000050040a7211 */ /* 0x004fc800078010ff */
[----:B------:R-:W-:-:S05]  /*2940*/  LEA.HI.X R11, R4, R81, R3, 0x2, P0 ;  /* 0x00000051040b7211 */ /* 0x000fca00000f1403 */
[----:B------:R0:W2:Y:S01]  /*2950*/  @P2 LDG.E.LTC128B R3, desc[UR36][R10.64] ;  /* 0x000000240a032981 */ /* 0x0000a2000c1e1920 */
[----:B------:R-:W-:Y:S01]  /*2960*/  IMAD.WIDE.U32 R4, R20, R78, R12 ;  /* 0x0000004e14047225 */ /* 0x000fe200078e000c */
[----:B------:R-:W-:Y:S01]  /*2970*/  LEA R6, P1, R72, UR4, 0x2 ;  /* 0x0000000448067c11 */ /* 0x000fe2000f8210ff */
[----:B------:R-:W-:Y:S01]  /*2980*/  BSSY B1, `(.L_x_40) ;  /* 0x0000014000017945 */ /* 0x000fe20003800000 */
[----:B------:R-:W-:-:S04]  /*2990*/  IADD3 R14, P0, R62, R4, RZ ;  /* 0x000000043e0e7210 */ /* 0x000fc80007f1e0ff */
[----:B------:R-:W-:Y:S01]  /*29a0*/  IADD3.X R15, R63, R21, R5, P0, !PT ;  /* 0x000000153f0f7210 */ /* 0x000fe200007fe405 */
[----:B0-----:R-:W-:Y:S01]  /*29b0*/  IMAD.SHL.U32 R10, R78, 0x8, RZ ;  /* 0x000000084e0a7824 */ /* 0x001fe200078e00ff */
[----:B------:R-:W-:Y:S02]  /*29c0*/  ISETP.GT.AND P0, PT, R22, 0x1, PT ;  /* 0x000000011600780c */ /* 0x000fe40003f04270 */
[----:B------:R-:W-:Y:S01]  /*29d0*/  SHF.L.U64.HI R11, R78, 0x3, R79 ;  /* 0x000000034e0b7819 */ /* 0x000fe2000001024f */
[----:B------:R-:W-:-:S04]  /*29e0*/  IMAD.WIDE.U32 R14, R19, R76, R14 ;  /* 0x0000004c130e7225 */ /* 0x000fc800078e000e */
[----:B------:R-:W-:Y:S01]  /*29f0*/  IMAD.IADD R5, R73, 0x1, R15 ;  /* 0x0000000149057824 */ /* 0x000fe200078e020f */
[----:B------:R-:W-:Y:S01]  /*2a00*/  LEA R4, P4, R14, R80, 0x2 ;  /* 0x000000500e047211 */ /* 0x000fe200078810ff */
[----:B------:R-:W-:-:S03]  /*2a10*/  IMAD.WIDE.U32 R10, R20, R78, R10 ;  /* 0x0000004e140a7225 */ /* 0x000fc600078e000a */
[----:B------:R-:W-:Y:S02]  /*2a20*/  LEA.HI.X R5, R14, R81, R5, 0x2, P4 ;  /* 0x000000510e057211 */ /* 0x000fe400020f1405 */
[----:B--2---:R-:W-:-:S05]  /*2a30*/  LOP3.LUT R7, R3, 0xffffe000, RZ, 0xc0, !PT ;  /* 0xffffe00003077812 */ /* 0x004fca00078ec0ff */
[----:B------:R-:W-:-:S04]  /*2a40*/  FMUL R7, R7, R58 ;  /* 0x0000003a07077220 */ /* 0x000fc80000400000 */
[----:B------:R-:W-:Y:S01]  /*2a50*/  FFMA R77, R24, R57, R7 ;  /* 0x00000039184d7223 */ /* 0x000fe20000000007 */
[----:B------:R-:W-:Y:S02]  /*2a60*/  LEA.HI.X R7, R72, UR5, R83, 0x2, P1 ;  /* 0x0000000548077c11 */ /* 0x000fe400088f1453 */
[----:B------:R-:W-:Y:S02]  /*2a70*/  ISETP.GT.AND P1, PT, R0, RZ, P0 ;  /* 0x000000ff0000720c */ /* 0x000fe40000724270 */
[----:B------:R-:W-:-:S05]  /*2a80*/  F2FP.TF32.F32.PACK_B R77, R77 ;  /* 0x0000004dff4d723e */ /* 0x000fca00024050ff */
[----:B------:R0:W-:Y:S06]  /*2a90*/  @P2 STG.E desc[UR36][R6.64], R77 ;  /* 0x0000004d06002986 */ /* 0x0001ec000c101924 */
[----:B------:R-:W-:Y:S05]  /*2aa0*/  @!P1 BRA `(.L_x_41) ;  /* 0x0000000000049947 */ /* 0x000fea0003800000 */
[----:B------:R1:W5:Y:S02]  /*2ab0*/  LDG.E.LTC128B R3, desc[UR36][R4.64+0x4] ;  /* 0x0000042404037981 */ /* 0x000364000c1e1920 */
.L_x_41:
[----:B------:R-:W-:Y:S05]  /*2ac0*/  BSYNC B1 ;  /* 0x0000000000017941 */ /* 0x000fea0003800000 */
.L_x_40:
[----:B-----5:R-:W-:Y:S01]  /*2ad0*/  LOP3.LUT R15, R3, 0xffffe000, RZ, 0xc0, !PT ;  /* 0xffffe000030f7812 */ /* 0x020fe200078ec0ff */
[----:B------:R-:W-:Y:S01]  /*2ae0*/  IMAD.IADD R21, R21, 0x1, R11 ;  /* 0x0000000115157824 */ /* 0x000fe200078e020b */
[----:B------:R-:W-:Y:S02]  /*2af0*/  IADD3 R11, P2, R8, R10, RZ ;  /* 0x0000000a080b7210 */ /* 0x000fe40007f5e0ff */
[----:B------:R-:W-:Y:S01]  /*2b00*/  ISETP.GT.AND P3, PT, R0, 0x8, P3 ;  /* 0x000000080000780c */ /* 0x000fe20001f64270 */
[----:B------:R-:W-:Y:S02]  /*2b10*/  FMUL R8, R15, R58 ;  /* 0x0000003a0f087220 */ /* 0x000fe40000400000 */
[----:B------:R-:W-:Y:S01]  /*2b20*/  IMAD.X R18, R21, 0x1, R9, P2 ;  /* 0x0000000115127824 */ /* 0x000fe200010e0609 */
[----:B------:R-:W-:Y:S01]  /*2b30*/  LEA R14, P2, R11, R80, 0x2 ;  /* 0x000000500b0e7211 */ /* 0x000fe200078410ff */
[----:B------:R-:W-:-:S03]  /*2b40*/  FFMA R25, R25, R57, R8 ;  /* 0x0000003919197223 */ /* 0x000fc60000000008 */
[----:B------:R-:W-:Y:S01]  /*2b50*/  LEA.HI.X R15, R11, R81, R18, 0x2, P2 ;  /* 0x000000510b0f7211 */ /* 0x000fe200010f1412 */
[----:B------:R-:W-:Y:S01]  /*2b60*/  IMAD.MOV.U32 R18, RZ, RZ, R3 ;  /* 0x000000ffff127224 */ /* 0x000fe200078e0003 */
[----:B------:R-:W-:-:S05]  /*2b70*/  F2FP.TF32.F32.PACK_B R25, R25 ;  /* 0x00000019ff19723e */ /* 0x000fca00024050ff */
[----:B------:R2:W-:Y:S04]  /*2b80*/  @P1 STG.E desc[UR36][R6.64+0x4], R25 ;  /* 0x0000041906001986 */ /* 0x0005e8000c101924 */
[----:B------:R-:W3:Y:S01]  /*2b90*/  @P3 LDG.E.LTC128B R18, desc[UR36][R14.64] ;  /* 0x000000240e123981 */ /* 0x000ee2000c1e1920 */
[----:B------:R-:W-:Y:S01]  /*2ba0*/  IADD3 R12, P1, P2, R62, R10, R12 ;  /* 0x0000000a3e0c7210 */ /* 0x000fe20007a3e00c */
[----:B------:R-:W-:Y:S01]  /*2bb0*/  BSSY B1, `(.L_x_42) ;  /* 0x0000011000017945 */ /* 0x000fe20003800000 */
[----:B------:R-:W-:Y:S02]  /*2bc0*/  SHF.L.U64.HI R9, R59, 0x2, R64 ;  /* 0x000000023b097819 */ /* 0x000fe40000010240 */
[----:B------:R-:W-:Y:S02]  /*2bd0*/  IADD3.X R13, R63, R21, R13, P1, P2 ;  /* 0x000000153f0d7210 */ /* 0x000fe40000fe440d */
[----:B------:R-:W-:-:S02]  /*2be0*/  LEA R10, P1, R59, R6, 0x2 ;  /* 0x000000063b0a7211 */ /* 0x000fc400078210ff */
[----:B------:R-:W-:Y:S01]  /*2bf0*/  ISETP.GT.AND P0, PT, R0, 0x8, P0 ;  /* 0x000000080000780c */ /* 0x000fe20000704270 */
[----:B------:R-:W-:-:S04]  /*2c00*/  IMAD.WIDE.U32 R12, R19, R76, R12 ;  /* 0x0000004c130c7225 */ /* 0x000fc800078e000c */
[----:B------:R-:W-:Y:S01]  /*2c10*/  IMAD.X R11, R9, 0x1, R7, P1 ;  /* 0x00000001090b7824 */ /* 0x000fe200008e0607 */
[----:B------:R-:W-:Y:S02]  /*2c20*/  LEA R8, P2, R12, R80, 0x2 ;  /* 0x000000500c087211 */ /* 0x000fe400078410ff */
[----:B---3--:R-:W-:-:S05]  /*2c30*/  LOP3.LUT R3, R18, 0xffffe000, RZ, 0xc0, !PT ;  /* 0xffffe00012037812 */ /* 0x008fca00078ec0ff */
[----:B------:R-:W-:-:S04]  /*2c40*/  FMUL R3, R3, R58 ;  /* 0x0000003a03037220 */ /* 0x000fc80000400000 */
[----:B------:R-:W-:Y:S01]  /*2c50*/  FFMA R19, R26, R57, R3 ;  /* 0x000000391a137223 */ /* 0x000fe20000000003 */
[----:B------:R-:W-:-:S04]  /*2c60*/  IMAD.IADD R3, R73, 0x1, R13 ;  /* 0x0000000149037824 */ /* 0x000fc800078e020d */
[----:B------:R-:W-:Y:S02]  /*2c70*/  F2FP.TF32.F32.PACK_B R19, R19 ;  /* 0x00000013ff13723e */ /* 0x000fe400024050ff */
[----:B------:R-:W-:-:S03]  /*2c80*/  LEA.HI.X R9, R12, R81, R3, 0x2, P2 ;  /* 0x000000510c097211 */ /* 0x000fc600010f1403 */
[----:B------:R2:W-:Y:S01]  /*2c90*/  @P3 STG.E desc[UR36][R10.64], R19 ;  /* 0x000000130a003986 */ /* 0x0005e2000c101924 */
[----:B------:R-:W-:Y:S05]  /*2ca0*/  @!P0 BRA `(.L_x_43) ;  /* 0x0000000000048947 */ /* 0x000fea0003800000 */
[----:B------:R3:W5:Y:S02]  /*2cb0*/  LDG.E.LTC128B R18, desc[UR36][R8.64+0x4] ;  /* 0x0000042408127981 */ /* 0x000764000c1e1920 */
.L_x_43:
[----:B------:R-:W-:Y:S05]  /*2cc0*/  BSYNC B1 ;  /* 0x0000000000017941 */ /* 0x000fea0003800000 */
.L_x_42:
[----:B-----5:R-:W-:Y:S01]  /*2cd0*/  LOP3.LUT R3, R18, 0xffffe000, RZ, 0xc0, !PT ;  /* 0xffffe00012037812 */ /* 0x020fe200078ec0ff */
[----:B------:R-:W-:Y:S01]  /*2ce0*/  BSSY B1, `(.L_x_44) ;  /* 0x0000009000017945 */ /* 0x000fe20003800000 */
[----:B------:R-:W-:-:S03]  /*2cf0*/  ISETP.GT.AND P1, PT, R22, 0x8, PT ;  /* 0x000000081600780c */ /* 0x000fc60003f24270 */
[----:B------:R-:W-:Y:S01]  /*2d00*/  FMUL R12, R3, R58 ;  /* 0x0000003a030c7220 */ /* 0x000fe20000400000 */
[----:B------:R-:W-:-:S03]  /*2d10*/  ISETP.GT.AND P2, PT, R0, RZ, P1 ;  /* 0x000000ff0000720c */ /* 0x000fc60000f44270 */
[----:B------:R-:W-:-:S05]  /*2d20*/  FFMA R27, R27, R57, R12 ;  /* 0x000000391b1b7223 */ /* 0x000fca000000000c */
[----:B------:R-:W-:-:S05]  /*2d30*/  F2FP.TF32.F32.PACK_B R27, R27 ;  /* 0x0000001bff1b723e */ /* 0x000fca00024050ff */
[----:B------:R4:W-:Y:S01]  /*2d40*/  @P0 STG.E desc[UR36][R10.64+0x4], R27 ;  /* 0x0000041b0a000986 */ /* 0x0009e2000c101924 */
[----:B------:R-:W-:Y:S05]  /*2d50*/  @!P2 BRA `(.L_x_45) ;  /* 0x000000000004a947 */ /* 0x000fea0003800000 */
[----:B------:R0:W5:Y:S02]  /*2d60*/  LDG.E.LTC128B R18, desc[UR36][R4.64+0x20] ;  /* 0x0000202404127981 */ /* 0x000164000c1e1920 */
.L_x_45:
[----:B------:R-:W-:Y:S05]  /*2d70*/  BSYNC B1 ;  /* 0x0000000000017941 */ /* 0x000fea0003800000 */
.L_x_44:
        /* <DEDUP_REMOVED lines=10> */
.L_x_47:
[----:B------:R-:W-:Y:S05]  /*2e20*/  BSYNC B1 ;  /* 0x0000000000017941 */ /* 0x000fea0003800000 */
.L_x_46:
[----:B0----5:R-:W-:Y:S01]  /*2e30*/  LOP3.LUT R3, R18, 0xffffe000, RZ, 0xc0, !PT ;  /* 0xffffe00012037812 */ /* 0x021fe200078ec0ff */
[----:B------:R-:W-:Y:S01]  /*2e40*/  BSSY B1, `(.L_x_48) ;  /* 0x0000008000017945 */ /* 0x000fe20003800000 */
[----:B------:R-:W-:-:S03]  /*2e50*/  ISETP.GT.AND P1, PT, R0, 0x8, P1 ;  /* 0x000000080000780c */ /* 0x000fc60000f24270 */
[----:B------:R-:W-:-:S04]  /*2e60*/  FMUL R12, R3, R58 ;  /* 0x0000003a030c7220 */ /* 0x000fc80000400000 */
[----:B------:R-:W-:-:S05]  /*2e70*/  FFMA R29, R29, R57, R12 ;  /* 0x000000391d1d7223 */ /* 0x000fca000000000c */
[----:B------:R-:W-:-:S05]  /*2e80*/  F2FP.TF32.F32.PACK_B R29, R29 ;  /* 0x0000001dff1d723e */ /* 0x000fca00024050ff */
[----:B------:R0:W-:Y:S01]  /*2e90*/  @P3 STG.E desc[UR36][R6.64+0x24], R29 ;  /* 0x0000241d06003986 */ /* 0x0001e2000c101924 */
[----:B------:R-:W-:Y:S05]  /*2ea0*/  @!P1 BRA `(.L_x_49) ;  /* 0x0000000000049947 */ /* 0x000fea0003800000 */
[----:B------:R0:W5:Y:S02]  /*2eb0*/  LDG.E.LTC128B R18, desc[UR36][R8.64+0x20] ;  /* 0x0000202408127981 */ /* 0x000164000c1e1920 */
.L_x_49:
[----:B------:R-:W-:Y:S05]  /*2ec0*/  BSYNC B1 ;  /* 0x0000000000017941 */ /* 0x000fea0003800000 */
.L_x_48:
[----:B-----5:R-:W-:Y:S01]  /*2ed0*/  LOP3.LUT R3, R18, 0xffffe000, RZ, 0xc0, !PT ;  /* 0xffffe00012037812 */ /* 0x020fe200078ec0ff */
        /* <DEDUP_REMOVED lines=8> */
.L_x_51:
[----:B------:R-:W-:Y:S05]  /*2f60*/  BSYNC B1 ;  /* 0x0000000000017941 */ /* 0x000fea0003800000 */
.L_x_50:
[----:B0----5:R-:W-:Y:S01]  /*2f70*/  LOP3.LUT R3, R18, 0xffffe000, RZ, 0xc0, !PT ;  /* 0xffffe00012037812 */ /* 0x021fe200078ec0ff */
        /* <DEDUP_REMOVED lines=9> */
.L_x_53:
[----:B------:R-:W-:Y:S05]  /*3010*/  BSYNC B1 ;  /* 0x0000000000017941 */ /* 0x000fea0003800000 */
.L_x_52:
        /* <DEDUP_REMOVED lines=10> */
.L_x_55:
[----:B------:R-:W-:Y:S05]  /*30c0*/  BSYNC B1 ;  /* 0x0000000000017941 */ /* 0x000fea0003800000 */
.L_x_54:
        /* <DEDUP_REMOVED lines=9> */
.L_x_57:
[----:B------:R-:W-:Y:S05]  /*3160*/  BSYNC B1 ;  /* 0x0000000000017941 */ /* 0x000fea0003800000 */
.L_x_56:
        /* <DEDUP_REMOVED lines=9> */
.L_x_59:
[----:B------:R-:W-:Y:S05]  /*3200*/  BSYNC B1 ;  /* 0x0000000000017941 */ /* 0x000fea0003800000 */
.L_x_58:
        /* <DEDUP_REMOVED lines=10> */
.L_x_61:
[----:B------:R-:W-:Y:S05]  /*32b0*/  BSYNC B1 ;  /* 0x0000000000017941 */ /* 0x000fea0003800000 */
.L_x_60:
        /* <DEDUP_REMOVED lines=10> */
.L_x_63:
[----:B------:R-:W-:Y:S05]  /*3360*/  BSYNC B1 ;  /* 0x0000000000017941 */ /* 0x000fea0003800000 */
.L_x_62:
        /* <DEDUP_REMOVED lines=9> */
.L_x_65:
[----:B------:R-:W-:Y:S05]  /*3400*/  BSYNC B1 ;  /* 0x0000000000017941 */ /* 0x000fea0003800000 */
.L_x_64:
        /* <DEDUP_REMOVED lines=9> */
.L_x_67:
[----:B------:R-:W-:Y:S05]  /*34a0*/  BSYNC B1 ;  /* 0x0000000000017941 */ /* 0x000fea0003800000 */
.L_x_66:
        /* <DEDUP_REMOVED lines=10> */
.L_x_69:
[----:B------:R-:W-:Y:S05]  /*3550*/  BSYNC B1 ;  /* 0x0000000000017941 */ /* 0x000fea0003800000 */
.L_x_68:
        /* <DEDUP_REMOVED lines=10> */
.L_x_71:
[----:B------:R-:W-:Y:S05]  /*3600*/  BSYNC B1 ;  /* 0x0000000000017941 */ /* 0x000fea0003800000 */
.L_x_70:
        /* <DEDUP_REMOVED lines=9> */
.L_x_73:
[----:B------:R-:W-:Y:S05]  /*36a0*/  BSYNC B1 ;  /* 0x0000000000017941 */ /* 0x000fea0003800000 */
.L_x_72:
        /* <DEDUP_REMOVED lines=9> */
.L_x_75:
[----:B------:R-:W-:Y:S05]  /*3740*/  BSYNC B1 ;  /* 0x0000000000017941 */ /* 0x000fea0003800000 */
.L_x_74:
        /* <DEDUP_REMOVED lines=10> */
.L_x_77:
[----:B------:R-:W-:Y:S05]  /*37f0*/  BSYNC B1 ;  /* 0x0000000000017941 */ /* 0x000fea0003800000 */
.L_x_76:
        /* <DEDUP_REMOVED lines=10> */
.L_x_79:
[----:B------:R-:W-:Y:S05]  /*38a0*/  BSYNC B1 ;  /* 0x0000000000017941 */ /* 0x000fea0003800000 */
.L_x_78:
        /* <DEDUP_REMOVED lines=9> */
.L_x_81:
[----:B------:R-:W-:Y:S05]  /*3940*/  BSYNC B1 ;  /* 0x0000000000017941 */ /* 0x000fea0003800000 */
.L_x_80:
        /* <DEDUP_REMOVED lines=9> */
.L_x_83:
[----:B------:R-:W-:Y:S05]  /*39e0*/  BSYNC B1 ;  /* 0x0000000000017941 */ /* 0x000fea0003800000 */
.L_x_82:
        /* <DEDUP_REMOVED lines=10> */
.L_x_85:
[----:B------:R-:W-:Y:S05]  /*3a90*/  BSYNC B1 ;  /* 0x0000000000017941 */ /* 0x000fea0003800000 */
.L_x_84:
        /* <DEDUP_REMOVED lines=10> */
.L_x_87:
[----:B------:R-:W-:Y:S05]  /*3b40*/  BSYNC B1 ;  /* 0x0000000000017941 */ /* 0x000fea0003800000 */
.L_x_86:
        /* <DEDUP_REMOVED lines=9> */
.L_x_89:
[----:B------:R-:W-:Y:S05]  /*3be0*/  BSYNC B1 ;  /* 0x0000000000017941 */ /* 0x000fea0003800000 */
.L_x_88:
        /* <DEDUP_REMOVED lines=9> */
.L_x_91:
[----:B------:R-:W-:Y:S05]  /*3c80*/  BSYNC B1 ;  /* 0x0000000000017941 */ /* 0x000fea0003800000 */
.L_x_90:
        /* <DEDUP_REMOVED lines=10> */
.L_x_93:
[----:B------:R-:W-:Y:S05]  /*3d30*/  BSYNC B1 ;  /* 0x0000000000017941 */ /* 0x000fea0003800000 */
.L_x_92:
        /* <DEDUP_REMOVED lines=10> */
.L_x_95:
[----:B------:R-:W-:Y:S05]  /*3de0*/  BSYNC B1 ;  /* 0x0000000000017941 */ /* 0x000fea0003800000 */
.L_x_94:
[----:B0----5:R-:W-:Y:S01]  /*3df0*/  LOP3.LUT R3, R18, 0xffffe000, RZ, 0xc0, !PT ;  /* 0xffffe00012037812 */ /* 0x021fe200078ec0ff */
[----:B------:R-:W-:Y:S01]  /*3e00*/  BSSY B1, `(.L_x_96) ;  /* 0x0000008000017945 */ /* 0x000fe20003800000 */
[----:B------:R-:W-:-:S03]  /*3e10*/  ISETP.GT.AND P1, PT, R0, 0x8, P1 ;  /* 0x000000080000780c */ /* 0x000fc60000f24270 */
[----:B-1----:R-:W-:-:S04]  /*3e20*/  FMUL R4, R3, R58 ;  /* 0x0000003a03047220 */ /* 0x002fc80000400000 */
[----:B------:R-:W-:-:S05]  /*3e30*/  FFMA R53, R53, R57, R4 ;  /* 0x0000003935357223 */ /* 0x000fca0000000004 */
[----:B------:R-:W-:-:S05]  /*3e40*/  F2FP.TF32.F32.PACK_B R53, R53 ;  /* 0x00000035ff35723e */ /* 0x000fca00024050ff */
[----:B------:R0:W-:Y:S01]  /*3e50*/  @P3 STG.E desc[UR36][R6.64+0xe4], R53 ;  /* 0x0000e43506003986 */ /* 0x0001e2000c101924 */
[----:B------:R-:W-:Y:S05]  /*3e60*/  @!P1 BRA `(.L_x_97) ;  /* 0x0000000000049947 */ /* 0x000fea0003800000 */
[----:B------:R1:W5:Y:S02]  /*3e70*/  LDG.E.LTC128B R18, desc[UR36][R8.64+0xe0] ;  /* 0x0000e02408127981 */ /* 0x000364000c1e1920 */
.L_x_97:
[----:B------:R-:W-:Y:S05]  /*3e80*/  BSYNC B1 ;  /* 0x0000000000017941 */ /* 0x000fea0003800000 */
.L_x_96:
[----:B-----5:R-:W-:Y:S01]  /*3e90*/  LOP3.LUT R3, R18, 0xffffe000, RZ, 0xc0, !PT ;  /* 0xffffe00012037812 */ /* 0x020fe200078ec0ff */
[----:B------:R-:W-:Y:S01]  /*3ea0*/  @P1 IMAD.MOV.U32 R4, RZ, RZ, R10 ;  /* 0x000000ffff041224 */ /* 0x000fe200078e000a */
[----:B------:R-:W-:Y:S01]  /*3eb0*/  ISETP.GT.AND P0, PT, R0, 0x8, P0 ;  /* 0x000000080000780c */ /* 0x000fe20000704270 */
[----:B------:R-:W-:Y:S01]  /*3ec0*/  @P1 IMAD.MOV.U32 R5, RZ, RZ, R11 ;  /* 0x000000ffff051224 */ /* 0x000fe200078e000b */
[----:B------:R-:W-:Y:S01]  /*3ed0*/  BSSY B1, `(.L_x_98) ;  /* 0x0000007000017945 */ /* 0x000fe20003800000 */
[----:B------:R-:W-:-:S04]  /*3ee0*/  FMUL R3, R3, R58 ;  /* 0x0000003a03037220 */ /* 0x000fc80000400000 */
[----:B------:R-:W-:-:S05]  /*3ef0*/  FFMA R3, R54, R57, R3 ;  /* 0x0000003936037223 */ /* 0x000fca0000000003 */
[----:B------:R-:W-:-:S05]  /*3f00*/  F2FP.TF32.F32.PACK_B R3, R3 ;  /* 0x00000003ff03723e */ /* 0x000fca00024050ff */
[----:B------:R0:W-:Y:S01]  /*3f10*/  @P1 STG.E desc[UR36][R4.64+0xe0], R3 ;  /* 0x0000e00304001986 */ /* 0x0001e2000c101924 */
[----:B------:R-:W-:Y:S05]  /*3f20*/  @!P0 BRA `(.L_x_99) ;  /* 0x0000000000048947 */ /* 0x000fea0003800000 */
[----:B------:R0:W5:Y:S02]  /*3f30*/  LDG.E.LTC128B R18, desc[UR36][R8.64+0xe4] ;  /* 0x0000e42408127981 */ /* 0x000164000c1e1920 */
.L_x_99:
[----:B------:R-:W-:Y:S05]  /*3f40*/  BSYNC B1 ;  /* 0x0000000000017941 */ /* 0x000fea0003800000 */
.L_x_98:
[----:B------:R-:W-:Y:S05]  /*3f50*/  @!P0 BRA `(.L_x_100) ;  /* 0x0000000800708947 */ /* 0x000fea0003800000 */
[----:B0----5:R-:W-:-:S05]  /*3f60*/  LOP3.LUT R3, R18, 0xffffe000, RZ, 0xc0, !PT ;  /* 0xffffe00012037812 */ /* 0x021fca00078ec0ff */
[----:B------:R-:W-:-:S04]  /*3f70*/  FMUL R0, R3, R58 ;  /* 0x0000003a03007220 */ /* 0x000fc80000400000 */
[----:B------:R-:W-:-:S05]  /*3f80*/  FFMA R55, R55, R57, R0 ;  /* 0x0000003937377223 */ /* 0x000fca0000000000 */
[----:B------:R-:W-:-:S05]  /*3f90*/  F2FP.TF32.F32.PACK_B R55, R55 ;  /* 0x00000037ff37723e */ /* 0x000fca00024050ff */
[----:B------:R0:W-:Y:S01]  /*3fa0*/  STG.E desc[UR36][R10.64+0xe4], R55 ;  /* 0x0000e4370a007986 */ /* 0x0001e2000c101924 */
[----:B------:R-:W-:Y:S05]  /*3fb0*/  BRA `(.L_x_100) ;  /* 0x0000000800587947 */ /* 0x000fea0003800000 */
.L_x_39:
[----:B------:R-:W-:Y:S01]  /*3fc0*/  ISETP.GT.AND P4, PT, R22, 0x1, PT ;  /* 0x000000011600780c */ /* 0x000fe20003f84270 */
[----:B------:R-:W-:Y:S01]  /*3fd0*/  ULDC.64 UR4, c[0x0][0x5c0] ;  /* 0x0001700000047ab9 */ /* 0x000fe20000000a00 */
[-C--:B------:R-:W-:Y:S01]  /*3fe0*/  FMUL R3, R24, R57.reuse ;  /* 0x0000003918037220 */ /* 0x080fe20000400000 */
[----:B------:R-:W-:Y:S01]  /*3ff0*/  LEA R4, P1, R72, UR4, 0x2 ;  /* 0x0000000448047c11 */ /* 0x000fe2000f8210ff */
[-C--:B------:R-:W-:Y:S01]  /*4000*/  FMUL R25, R25, R57.reuse ;  /* 0x0000003919197220 */ /* 0x080fe20000400000 */
[----:B------:R-:W-:Y:S01]  /*4010*/  ISETP.GT.AND P0, PT, R0, RZ, P4 ;  /* 0x000000ff0000720c */ /* 0x000fe20002704270 */
[-C--:B------:R-:W-:Y:S01]  /*4020*/  FMUL R9, R26, R57.reuse ;  /* 0x000000391a097220 */ /* 0x080fe20000400000 */
[----:B------:R-:W-:Y:S01]  /*4030*/  ISETP.GT.AND P3, PT, R0, 0x8, P3 ;  /* 0x000000080000780c */ /* 0x000fe20001f64270 */
[-C--:B------:R-:W-:Y:S01]  /*4040*/  FMUL R27, R27, R57.reuse ;  /* 0x000000391b1b7220 */ /* 0x080fe20000400000 */
[----:B------:R-:W-:Y:S01]  /*4050*/  LEA.HI.X R5, R72, UR5, R83, 0x2, P1 ;  /* 0x0000000548057c11 */ /* 0x000fe200088f1453 */
[----:B------:R-:W-:Y:S01]  /*4060*/  FMUL R29, R29, R57 ;  /* 0x000000391d1d7220 */ /* 0x000fe20000400000 */
[----:B------:R-:W-:Y:S01]  /*4070*/  F2FP.TF32.F32.PACK_B R3, R3 ;  /* 0x00000003ff03723e */ /* 0x000fe200024050ff */
[-C--:B------:R-:W-:Y:S01]  /*4080*/  FMUL R31, R31, R57.reuse ;  /* 0x000000391f1f7220 */ /* 0x080fe20000400000 */
[----:B------:R-:W-:Y:S01]  /*4090*/  SHF.L.U64.HI R7, R59, 0x2, R64 ;  /* 0x000000023b077819 */ /* 0x000fe20000010240 */
[----:B------:R-:W-:Y:S01]  /*40a0*/  FMUL R33, R33, R57 ;  /* 0x0000003921217220 */ /* 0x000fe20000400000 */
[----:B------:R-:W-:Y:S01]  /*40b0*/  LEA R6, P1, R59, R4, 0x2 ;  /* 0x000000043b067211 */ /* 0x000fe200078210ff */
[----:B------:R0:W-:Y:S01]  /*40c0*/  @P2 STG.E desc[UR36][R4.64], R3 ;  /* 0x0000000304002986 */ /* 0x0001e2000c101924 */
[----:B------:R-:W-:Y:S01]  /*40d0*/  F2FP.TF32.F32.PACK_B R25, R25 ;  /* 0x00000019ff19723e */ /* 0x000fe200024050ff */
[----:B------:R-:W-:Y:S01]  /*40e0*/  FMUL R11, R34, R57 ;  /* 0x00000039220b7220 */ /* 0x000fe20000400000 */
[----:B------:R-:W-:Y:S01]  /*40f0*/  F2FP.TF32.F32.PACK_B R9, R9 ;  /* 0x00000009ff09723e */ /* 0x000fe200024050ff */
[----:B------:R-:W-:Y:S01]  /*4100*/  IMAD.X R7, R7, 0x1, R5, P1 ;  /* 0x0000000107077824 */ /* 0x000fe200008e0605 */
[C---:B------:R-:W-:Y:S01]  /*4110*/  ISETP.GT.AND P2, PT, R22.reuse, 0x8, PT ;  /* 0x000000081600780c */ /* 0x040fe20003f44270 */
[----:B------:R-:W-:Y:S01]  /*4120*/  @P0 STG.E desc[UR36][R4.64+0x4], R25 ;  /* 0x0000041904000986 */ /* 0x000fe2000c101924 */
[----:B------:R-:W-:Y:S01]  /*4130*/  ISETP.GT.AND P0, PT, R22, 0x9, PT ;  /* 0x000000091600780c */ /* 0x000fe20003f04270 */
[-C--:B------:R-:W-:Y:S01]  /*4140*/  FMUL R35, R35, R57.reuse ;  /* 0x0000003923237220 */ /* 0x080fe20000400000 */
[C---:B------:R-:W-:Y:S01]  /*4150*/  ISETP.GT.AND P4, PT, R0.reuse, 0x8, P4 ;  /* 0x000000080000780c */ /* 0x040fe20002784270 */
[----:B------:R1:W-:Y:S01]  /*4160*/  @P3 STG.E desc[UR36][R6.64], R9 ;  /* 0x0000000906003986 */ /* 0x0003e2000c101924 */
[----:B------:R-:W-:Y:S01]  /*4170*/  ISETP.GT.AND P1, PT, R0, RZ, P2 ;  /* 0x000000ff0000720c */ /* 0x000fe20001724270 */
[-C--:B0-----:R-:W-:Y:S01]  /*4180*/  FMUL R3, R28, R57.reuse ;  /* 0x000000391c037220 */ /* 0x081fe20000400000 */
[C---:B------:R-:W-:Y:S01]  /*4190*/  ISETP.GT.AND P3, PT, R0.reuse, RZ, P0 ;  /* 0x000000ff0000720c */ /* 0x040fe20000764270 */
[----:B------:R-:W-:Y:S01]  /*41a0*/  FMUL R37, R37, R57 ;  /* 0x0000003925257220 */ /* 0x000fe20000400000 */
[----:B------:R-:W-:Y:S01]  /*41b0*/  F2FP.TF32.F32.PACK_B R27, R27 ;  /* 0x0000001bff1b723e */ /* 0x000fe200024050ff */
[----:B------:R-:W-:Y:S01]  /*41c0*/  FMUL R39, R39, R57 ;  /* 0x0000003927277220 */ /* 0x000fe20000400000 */
[----:B------:R-:W-:Y:S01]  /*41d0*/  F2FP.TF32.F32.PACK_B R3, R3 ;  /* 0x00000003ff03723e */ /* 0x000fe200024050ff */
[-C--:B------:R-:W-:Y:S01]  /*41e0*/  FMUL R41, R41, R57.reuse ;  /* 0x0000003929297220 */ /* 0x080fe20000400000 */
[----:B------:R-:W-:Y:S01]  /*41f0*/  ISETP.GT.AND P2, PT, R0, 0x8, P2 ;  /* 0x000000080000780c */ /* 0x000fe20001744270 */
[----:B------:R-:W-:Y:S01]  /*4200*/  FMUL R43, R43, R57 ;  /* 0x000000392b2b7220 */ /* 0x000fe20000400000 */
[----:B------:R-:W-:Y:S01]  /*4210*/  F2FP.TF32.F32.PACK_B R29, R29 ;  /* 0x0000001dff1d723e */ /* 0x000fe200024050ff */
[----:B------:R-:W-:Y:S01]  /*4220*/  @P4 STG.E desc[UR36][R6.64+0x4], R27 ;  /* 0x0000041b06004986 */ /* 0x000fe2000c101924 */
[-C--:B-1----:R-:W-:Y:S01]  /*4230*/  FMUL R9, R30, R57.reuse ;  /* 0x000000391e097220 */ /* 0x082fe20000400000 */
[----:B------:R-:W-:Y:S01]  /*4240*/  ISETP.GT.AND P0, PT, R0, 0x8, P0 ;  /* 0x000000080000780c */ /* 0x000fe20000704270 */
[-C--:B------:R-:W-:Y:S01]  /*4250*/  FMUL R45, R45, R57.reuse ;  /* 0x000000392d2d7220 */ /* 0x080fe20000400000 */
[----:B------:R0:W-:Y:S01]  /*4260*/  @P1 STG.E desc[UR36][R4.64+0x20], R3 ;  /* 0x0000200304001986 */ /* 0x0001e2000c101924 */
[C---:B------:R-:W-:Y:S01]  /*4270*/  ISETP.GT.AND P4, PT, R22.reuse, 0x11, PT ;  /* 0x000000111600780c */ /* 0x040fe20003f84270 */
[----:B------:R-:W-:Y:S01]  /*4280*/  FMUL R47, R47, R57 ;  /* 0x000000392f2f7220 */ /* 0x000fe20000400000 */
[----:B------:R-:W-:Y:S01]  /*4290*/  F2FP.TF32.F32.PACK_B R9, R9 ;  /* 0x00000009ff09723e */ /* 0x000fe200024050ff */
[----:B------:R-:W-:Y:S01]  /*42a0*/  @P3 STG.E desc[UR36][R4.64+0x24], R29 ;  /* 0x0000241d04003986 */ /* 0x000fe2000c101924 */
[----:B------:R-:W-:Y:S01]  /*42b0*/  ISETP.GT.AND P3, PT, R22, 0x10, PT ;  /* 0x000000101600780c */ /* 0x000fe20003f64270 */
[----:B------:R-:W-:Y:S01]  /*42c0*/  FMUL R49, R49, R57 ;  /* 0x0000003931317220 */ /* 0x000fe20000400000 */
[----:B------:R-:W-:Y:S01]  /*42d0*/  F2FP.TF32.F32.PACK_B R31, R31 ;  /* 0x0000001fff1f723e */ /* 0x000fe200024050ff */
[----:B------:R1:W-:Y:S01]  /*42e0*/  @P2 STG.E desc[UR36][R6.64+0x20], R9 ;  /* 0x0000200906002986 */ /* 0x0003e2000c101924 */
[C---:B------:R-:W-:Y:S01]  /*42f0*/  ISETP.GT.AND P1, PT, R0.reuse, RZ, P3 ;  /* 0x000000ff0000720c */ /* 0x040fe20001f24270 */
[-C--:B------:R-:W-:Y:S01]  /*4300*/  FMUL R51, R51, R57.reuse ;  /* 0x0000003933337220 */ /* 0x080fe20000400000 */
[----:B------:R-:W-:Y:S01]  /*4310*/  ISETP.GT.AND P2, PT, R0, RZ, P4 ;  /* 0x000000ff0000720c */ /* 0x000fe20002744270 */
[----:B0-----:R-:W-:Y:S01]  /*4320*/  FMUL R3, R32, R57 ;  /* 0x0000003920037220 */ /* 0x001fe20000400000 */
[----:B------:R-:W-:Y:S01]  /*4330*/  ISETP.GT.AND P3, PT, R0, 0x8, P3 ;  /* 0x000000080000780c */ /* 0x000fe20001f64270 */
[----:B------:R-:W-:Y:S01]  /*4340*/  @P0 STG.E desc[UR36][R6.64+0x24], R31 ;  /* 0x0000241f06000986 */ /* 0x000fe2000c101924 */
[----:B------:R-:W-:Y:S01]  /*4350*/  F2FP.TF32.F32.PACK_B R33, R33 ;  /* 0x00000021ff21723e */ /* 0x000fe200024050ff */
[----:B------:R-:W-:Y:S01]  /*4360*/  FMUL R53, R53, R57 ;  /* 0x0000003935357220 */ /* 0x000fe20000400000 */
[----:B------:R-:W-:Y:S01]  /*4370*/  F2FP.TF32.F32.PACK_B R3, R3 ;  /* 0x00000003ff03723e */ /* 0x000fe200024050ff */
[----:B------:R-:W-:Y:S01]  /*4380*/  FMUL R55, R55, R57 ;  /* 0x0000003937377220 */ /* 0x000fe20000400000 */
[----:B------:R-:W-:Y:S01]  /*4390*/  F2FP.TF32.F32.PACK_B R11, R11 ;  /* 0x0000000bff0b723e */ /* 0x000fe200024050ff */
[----:B-1----:R-:W-:Y:S01]  /*43a0*/  FMUL R9, R38, R57 ;  /* 0x0000003926097220 */ /* 0x002fe20000400000 */
[C---:B------:R-:W-:Y:S01]  /*43b0*/  ISETP.GT.AND P0, PT, R22.reuse, 0x19, PT ;  /* 0x000000191600780c */ /* 0x040fe20003f04270 */
[----:B------:R0:W-:Y:S01]  /*43c0*/  @P1 STG.E desc[UR36][R4.64+0x40], R3 ;  /* 0x0000400304001986 */ /* 0x0001e2000c101924 */
[----:B------:R-:W-:-:S02]  /*43d0*/  ISETP.GT.AND P1, PT, R22, 0x18, PT ;  /* 0x000000181600780c */ /* 0x000fc40003f24270 */
[C---:B------:R-:W-:Y:S01]  /*43e0*/  ISETP.GT.AND P4, PT, R0.reuse, 0x8, P4 ;  /* 0x000000080000780c */ /* 0x040fe20002784270 */
[----:B------:R-:W-:Y:S01]  /*43f0*/  @P2 STG.E desc[UR36][R4.64+0x44], R33 ;  /* 0x0000442104002986 */ /* 0x000fe2000c101924 */
[C---:B------:R-:W-:Y:S02]  /*4400*/  ISETP.GT.AND P2, PT, R0.reuse, RZ, P1 ;  /* 0x000000ff0000720c */ /* 0x040fe40000f44270 */
[C---:B------:R-:W-:Y:S01]  /*4410*/  ISETP.GT.AND P1, PT, R0.reuse, 0x8, P1 ;  /* 0x000000080000780c */ /* 0x040fe20000f24270 */
[----:B------:R1:W-:Y:S01]  /*4420*/  @P3 STG.E desc[UR36][R6.64+0x40], R11 ;  /* 0x0000400b06003986 */ /* 0x0003e2000c101924 */
[----:B------:R-:W-:Y:S02]  /*4430*/  ISETP.GT.AND P3, PT, R0, RZ, P0 ;  /* 0x000000ff0000720c */ /* 0x000fe40000764270 */
[----:B------:R-:W-:Y:S01]  /*4440*/  F2FP.TF32.F32.PACK_B R35, R35 ;  /* 0x00000023ff23723e */ /* 0x000fe200024050ff */
[----:B0-----:R-:W-:Y:S01]  /*4450*/  FMUL R3, R36, R57 ;  /* 0x0000003924037220 */ /* 0x001fe20000400000 */
[----:B------:R-:W-:-:S02]  /*4460*/  F2FP.TF32.F32.PACK_B R37, R37 ;  /* 0x00000025ff25723e */ /* 0x000fc400024050ff */
[----:B------:R-:W-:Y:S01]  /*4470*/  F2FP.TF32.F32.PACK_B R9, R9 ;  /* 0x00000009ff09723e */ /* 0x000fe200024050ff */
[----:B------:R-:W-:Y:S01]  /*4480*/  @P4 STG.E desc[UR36][R6.64+0x44], R35 ;  /* 0x0000442306004986 */ /* 0x000fe2000c101924 */
[----:B------:R-:W-:Y:S02]  /*4490*/  F2FP.TF32.F32.PACK_B R3, R3 ;  /* 0x00000003ff03723e */ /* 0x000fe400024050ff */
[----:B------:R-:W-:Y:S01]  /*44a0*/  F2FP.TF32.F32.PACK_B R39, R39 ;  /* 0x00000027ff27723e */ /* 0x000fe200024050ff */
[----:B-1----:R-:W-:Y:S01]  /*44b0*/  FMUL R11, R42, R57 ;  /* 0x000000392a0b7220 */ /* 0x002fe20000400000 */
[----:B------:R-:W-:Y:S01]  /*44c0*/  F2FP.TF32.F32.PACK_B R41, R41 ;  /* 0x00000029ff29723e */ /* 0x000fe200024050ff */
[----:B------:R0:W-:Y:S01]  /*44d0*/  @P2 STG.E desc[UR36][R4.64+0x60], R3 ;  /* 0x0000600304002986 */ /* 0x0001e2000c101924 */
[----:B------:R-:W-:Y:S02]  /*44e0*/  ISETP.GT.AND P2, PT, R22, 0x20, PT ;  /* 0x000000201600780c */ /* 0x000fe40003f44270 */
[----:B------:R-:W-:Y:S01]  /*44f0*/  F2FP.TF32.F32.PACK_B R11, R11 ;  /* 0x0000000bff0b723e */ /* 0x000fe200024050ff */
[----:B------:R-:W-:Y:S01]  /*4500*/  @P3 STG.E desc[UR36][R4.64+0x64], R37 ;  /* 0x0000642504003986 */ /* 0x000fe2000c101924 */
[----:B------:R-:W-:-:S02]  /*4510*/  ISETP.GT.AND P3, PT, R0, 0x8, P0 ;  /* 0x000000080000780c */ /* 0x000fc40000764270 */
[----:B------:R-:W-:Y:S01]  /*4520*/  ISETP.GT.AND P0, PT, R22, 0x21, PT ;  /* 0x000000211600780c */ /* 0x000fe20003f04270 */
[----:B------:R1:W-:Y:S01]  /*4530*/  @P1 STG.E desc[UR36][R6.64+0x60], R9 ;  /* 0x0000600906001986 */ /* 0x0003e2000c101924 */
[C---:B------:R-:W-:Y:S02]  /*4540*/  ISETP.GT.AND P4, PT, R0.reuse, RZ, P2 ;  /* 0x000000ff0000720c */ /* 0x040fe40001784270 */
[----:B------:R-:W-:Y:S01]  /*4550*/  ISETP.GT.AND P1, PT, R0, RZ, P0 ;  /* 0x000000ff0000720c */ /* 0x000fe20000724270 */
[----:B0-----:R-:W-:Y:S01]  /*4560*/  FMUL R3, R40, R57 ;  /* 0x0000003928037220 */ /* 0x001fe20000400000 */
[C---:B------:R-:W-:Y:S02]  /*4570*/  ISETP.GT.AND P2, PT, R0.reuse, 0x8, P2 ;  /* 0x000000080000780c */ /* 0x040fe40001744270 */
[----:B------:R-:W-:Y:S02]  /*4580*/  F2FP.TF32.F32.PACK_B R43, R43 ;  /* 0x0000002bff2b723e */ /* 0x000fe400024050ff */
[----:B------:R-:W-:Y:S01]  /*4590*/  F2FP.TF32.F32.PACK_B R3, R3 ;  /* 0x00000003ff03723e */ /* 0x000fe200024050ff */
[----:B------:R-:W-:Y:S01]  /*45a0*/  @P3 STG.E desc[UR36][R6.64+0x64], R39 ;  /* 0x0000642706003986 */ /* 0x000fe2000c101924 */
[----:B------:R-:W-:Y:S01]  /*45b0*/  ISETP.GT.AND P3, PT, R0, 0x8, P0 ;  /* 0x000000080000780c */ /* 0x000fe20000764270 */
[----:B-1----:R-:W-:Y:S01]  /*45c0*/  FMUL R9, R46, R57 ;  /* 0x000000392e097220 */ /* 0x002fe20000400000 */
[----:B------:R-:W-:Y:S01]  /*45d0*/  ISETP.GT.AND P0, PT, R22, 0x29, PT ;  /* 0x000000291600780c */ /* 0x000fe20003f04270 */
[----:B------:R0:W-:Y:S01]  /*45e0*/  @P4 STG.E desc[UR36][R4.64+0x80], R3 ;  /* 0x0000800304004986 */ /* 0x0001e2000c101924 */
[----:B------:R-:W-:-:S02]  /*45f0*/  F2FP.TF32.F32.PACK_B R45, R45 ;  /* 0x0000002dff2d723e */ /* 0x000fc400024050ff */
[----:B------:R-:W-:Y:S01]  /*4600*/  F2FP.TF32.F32.PACK_B R9, R9 ;  /* 0x00000009ff09723e */ /* 0x000fe200024050ff */
[----:B------:R-:W-:Y:S01]  /*4610*/  @P1 STG.E desc[UR36][R4.64+0x84], R41 ;  /* 0x0000842904001986 */ /* 0x000fe2000c101924 */
[----:B------:R-:W-:Y:S02]  /*4620*/  ISETP.GT.AND P1, PT, R22, 0x28, PT ;  /* 0x000000281600780c */ /* 0x000fe40003f24270 */
[----:B------:R-:W-:Y:S01]  /*4630*/  F2FP.TF32.F32.PACK_B R47, R47 ;  /* 0x0000002fff2f723e */ /* 0x000fe200024050ff */
[----:B------:R1:W-:Y:S01]  /*4640*/  @P2 STG.E desc[UR36][R6.64+0x80], R11 ;  /* 0x0000800b06002986 */ /* 0x0003e2000c101924 */
[C---:B------:R-:W-:Y:S02]  /*4650*/  ISETP.GT.AND P4, PT, R0.reuse, RZ, P1 ;  /* 0x000000ff0000720c */ /* 0x040fe40000f84270 */
[----:B------:R-:W-:Y:S01]  /*4660*/  ISETP.GT.AND P2, PT, R0, RZ, P0 ;  /* 0x000000ff0000720c */ /* 0x000fe20000744270 */
[----:B0-----:R-:W-:Y:S01]  /*4670*/  FMUL R3, R44, R57 ;  /* 0x000000392c037220 */ /* 0x001fe20000400000 */
[C---:B------:R-:W-:Y:S01]  /*4680*/  ISETP.GT.AND P1, PT, R0.reuse, 0x8, P1 ;  /* 0x000000080000780c */ /* 0x040fe20000f24270 */
[----:B------:R-:W-:Y:S01]  /*4690*/  @P3 STG.E desc[UR36][R6.64+0x84], R43 ;  /* 0x0000842b06003986 */ /* 0x000fe2000c101924 */
[----:B------:R-:W-:-:S02]  /*46a0*/  ISETP.GT.AND P0, PT, R0, 0x8, P0 ;  /* 0x000000080000780c */ /* 0x000fc40000704270 */
[----:B------:R-:W-:Y:S02]  /*46b0*/  F2FP.TF32.F32.PACK_B R3, R3 ;  /* 0x00000003ff03723e */ /* 0x000fe400024050ff */
[----:B------:R-:W-:Y:S01]  /*46c0*/  ISETP.GT.AND P3, PT, R22, 0x31, PT ;  /* 0x000000311600780c */ /* 0x000fe20003f64270 */
[----:B-1----:R-:W-:Y:S01]  /*46d0*/  FMUL R11, R48, R57 ;  /* 0x00000039300b7220 */ /* 0x002fe20000400000 */
[----:B------:R-:W-:Y:S01]  /*46e0*/  F2FP.TF32.F32.PACK_B R49, R49 ;  /* 0x00000031ff31723e */ /* 0x000fe200024050ff */
[----:B------:R0:W-:Y:S01]  /*46f0*/  @P4 STG.E desc[UR36][R4.64+0xa0], R3 ;  /* 0x0000a00304004986 */ /* 0x0001e2000c101924 */
[----:B------:R-:W-:Y:S02]  /*4700*/  F2FP.TF32.F32.PACK_B R51, R51 ;  /* 0x00000033ff33723e */ /* 0x000fe400024050ff */
[----:B------:R-:W-:Y:S01]  /*4710*/  F2FP.TF32.F32.PACK_B R11, R11 ;  /* 0x0000000bff0b723e */ /* 0x000fe200024050ff */
[----:B------:R-:W-:Y:S01]  /*4720*/  @P2 STG.E desc[UR36][R4.64+0xa4], R45 ;  /* 0x0000a42d04002986 */ /* 0x000fe2000c101924 */
[----:B------:R-:W-:-:S02]  /*4730*/  ISETP.GT.AND P2, PT, R22, 0x30, PT ;  /* 0x000000301600780c */ /* 0x000fc40003f44270 */
[----:B------:R-:W-:Y:S01]  /*4740*/  F2FP.TF32.F32.PACK_B R53, R53 ;  /* 0x00000035ff35723e */ /* 0x000fe200024050ff */
[----:B------:R1:W-:Y:S01]  /*4750*/  @P1 STG.E desc[UR36][R6.64+0xa0], R9 ;  /* 0x0000a00906001986 */ /* 0x0003e2000c101924 */
[C---:B------:R-:W-:Y:S02]  /*4760*/  ISETP.GT.AND P4, PT, R0.reuse, RZ, P2 ;  /* 0x000000ff0000720c */ /* 0x040fe40001784270 */
[----:B------:R-:W-:Y:S01]  /*4770*/  ISETP.GT.AND P1, PT, R0, RZ, P3 ;  /* 0x000000ff0000720c */ /* 0x000fe20001f24270 */
[----:B0-----:R-:W-:Y:S01]  /*4780*/  FMUL R3, R50, R57 ;  /* 0x0000003932037220 */ /* 0x001fe20000400000 */
[----:B------:R-:W-:Y:S01]  /*4790*/  ISETP.GT.AND P2, PT, R0, 0x8, P2 ;  /* 0x000000080000780c */ /* 0x000fe20001744270 */
[----:B------:R-:W-:Y:S01]  /*47a0*/  @P0 STG.E desc[UR36][R6.64+0xa4], R47 ;  /* 0x0000a42f06000986 */ /* 0x000fe2000c101924 */
[----:B------:R-:W-:Y:S02]  /*47b0*/  ISETP.GT.AND P0, PT, R22, 0x38, PT ;  /* 0x000000381600780c */ /* 0x000fe40003f04270 */
[----:B------:R-:W-:-:S02]  /*47c0*/  F2FP.TF32.F32.PACK_B R3, R3 ;  /* 0x00000003ff03723e */ /* 0x000fc400024050ff */
[----:B------:R-:W-:Y:S01]  /*47d0*/  ISETP.GT.AND P3, PT, R0, 0x8, P3 ;  /* 0x000000080000780c */ /* 0x000fe20001f64270 */
[----:B-1----:R-:W-:Y:S01]  /*47e0*/  FMUL R9, R52, R57 ;  /* 0x0000003934097220 */ /* 0x002fe20000400000 */
[----:B------:R-:W-:Y:S01]  /*47f0*/  F2FP.TF32.F32.PACK_B R55, R55 ;  /* 0x00000037ff37723e */ /* 0x000fe200024050ff */
[----:B------:R0:W-:Y:S01]  /*4800*/  @P4 STG.E desc[UR36][R4.64+0xc0], R11 ;  /* 0x0000c00b04004986 */ /* 0x0001e2000c101924 */
[----:B------:R-:W-:Y:S02]  /*4810*/  ISETP.GT.AND P4, PT, R22, 0x39, PT ;  /* 0x000000391600780c */ /* 0x000fe40003f84270 */
[----:B------:R-:W-:Y:S01]  /*4820*/  F2FP.TF32.F32.PACK_B R9, R9 ;  /* 0x00000009ff09723e */ /* 0x000fe200024050ff */
[----:B------:R-:W-:Y:S01]  /*4830*/  @P1 STG.E desc[UR36][R4.64+0xc4], R49 ;  /* 0x0000c43104001986 */ /* 0x000fe2000c101924 */
[C---:B------:R-:W-:Y:S02]  /*4840*/  ISETP.GT.AND P1, PT, R0.reuse, RZ, P0 ;  /* 0x000000ff0000720c */ /* 0x040fe40000724270 */
[C---:B------:R-:W-:Y:S01]  /*4850*/  ISETP.GT.AND P0, PT, R0.reuse, 0x8, P0 ;  /* 0x000000080000780c */ /* 0x040fe20000704270 */
[----:B------:R-:W-:Y:S01]  /*4860*/  @P2 STG.E desc[UR36][R6.64+0xc0], R3 ;  /* 0x0000c00306002986 */ /* 0x000fe2000c101924 */
[----:B------:R-:W-:-:S02]  /*4870*/  ISETP.GT.AND P2, PT, R0, RZ, P4 ;  /* 0x000000ff0000720c */ /* 0x000fc40002744270 */
[----:B------:R-:W-:Y:S01]  /*4880*/  ISETP.GT.AND P4, PT, R0, 0x8, P4 ;  /* 0x000000080000780c */ /* 0x000fe20002784270 */
[----:B0-----:R-:W-:Y:S01]  /*4890*/  FMUL R11, R54, R57 ;  /* 0x00000039360b7220 */ /* 0x001fe20000400000 */
[----:B------:R-:W-:Y:S04]  /*48a0*/  @P3 STG.E desc[UR36][R6.64+0xc4], R51 ;  /* 0x0000c43306003986 */ /* 0x000fe8000c101924 */
[----:B------:R-:W-:Y:S01]  /*48b0*/  F2FP.TF32.F32.PACK_B R11, R11 ;  /* 0x0000000bff0b723e */ /* 0x000fe200024050ff */
[----:B------:R-:W-:Y:S04]  /*48c0*/  @P1 STG.E desc[UR36][R4.64+0xe0], R9 ;  /* 0x0000e00904001986 */ /* 0x000fe8000c101924 */
[----:B------:R0:W-:Y:S02]  /*48d0*/  @P2 STG.E desc[UR36][R4.64+0xe4], R53 ;  /* 0x0000e43504002986 */ /* 0x0001e4000c101924 */
[----:B0-----:R-:W-:-:S02]  /*48e0*/  @P0 IMAD.MOV.U32 R4, RZ, RZ, R6 ;  /* 0x000000ffff040224 */ /* 0x001fc400078e0006 */
[----:B------:R-:W-:-:S05]  /*48f0*/  @P0 IMAD.MOV.U32 R5, RZ, RZ, R7 ;  /* 0x000000ffff050224 */ /* 0x000fca00078e0007 */
[----:B------:R0:W-:Y:S04]  /*4900*/  @P0 STG.E desc[UR36][R4.64+0xe0], R11 ;  /* 0x0000e00b04000986 */ /* 0x0001e8000c101924 */
[----:B------:R0:W-:Y:S02]  /*4910*/  @P4 STG.E desc[UR36][R6.64+0xe4], R55 ;  /* 0x0000e43706004986 */ /* 0x0001e4000c101924 */
.L_x_100:
[----:B------:R-:W-:Y:S05]  /*4920*/  BSYNC B0 ;  /* 0x0000000000007941 */ /* 0x000fea0003800000 */
.L_x_38:
[----:B0-----:R-:W3:Y:S01]  /*4930*/  LDL.64 R4, [R1] ;  /* 0x0000000001047983 */ /* 0x001ee20000100a00 */
[----:B------:R-:W-:Y:S01]  /*4940*/  ULDC.64 UR4, c[0x0][0x650] ;  /* 0x0001940000047ab9 */ /* 0x000fe20000000a00 */
[----:B------:R-:W-:Y:S02]  /*4950*/  IMAD.U32 R0, RZ, RZ, UR44 ;  /* 0x0000002cff007e24 */ /* 0x000fe4000f8e00ff */
[----:B------:R-:W-:Y:S02]  /*4960*/  IMAD.MOV.U32 R22, RZ, RZ, -0x1 ;  /* 0xffffffffff167424 */ /* 0x000fe400078e00ff */
[----:B------:R0:W-:Y:S01]  /*4970*/  SYNCS.ARRIVE.TRANS64.A1T0 RZ, [R0+UR48], RZ ;  /* 0x000000ff00ff79a7 */ /* 0x0001e20008100030 */
[----:B-----5:R-:W-:Y:S02]  /*4980*/  IMAD.MOV.U32 R18, RZ, RZ, -0x1 ;  /* 0xffffffffff127424 */ /* 0x020fe400078e00ff */
[----:B--2---:R-:W-:Y:S01]  /*4990*/  IMAD.MOV.U32 R19, RZ, RZ, -0x1 ;  /* 0xffffffffff137424 */ /* 0x004fe200078e00ff */
[----:B0-----:R-:W-:-:S02]  /*49a0*/  PRMT R0, RZ, 0x7610, R0 ;  /* 0x00007610ff007816 */ /* 0x001fc40000000000 */
[----:B---3--:R-:W-:-:S05]  /*49b0*/  LEA R16, P0, R4, R16, 0x1 ;  /* 0x0000001004107211 */ /* 0x008fca00078008ff */
[----:B------:R-:W-:Y:S01]  /*49c0*/  IMAD.X R17, R66, 0x1, R17, P0 ;  /* 0x0000000142117824 */ /* 0x000fe200000e0611 */
[----:B------:R-:W-:-:S04]  /*49d0*/  ISETP.GE.U32.AND P0, PT, R16, UR4, PT ;  /* 0x0000000410007c0c */ /* 0x000fc8000bf06070 */
[----:B------:R-:W-:-:S13]  /*49e0*/  ISETP.GE.U32.AND.EX P0, PT, R17, UR5, PT, P0 ;  /* 0x0000000511007c0c */ /* 0x000fda000bf06100 */
[----:B------:R-:W-:Y:S05]  /*49f0*/  @P0 BRA `(.L_x_101) ;  /* 0x00000004004c0947 */ /* 0x000fea0003800000 */
[----:B----4-:R-:W0:Y:S01]  /*4a00*/  LDC.64 R10, c[0x0][0x628] ;  /* 0x00018a00ff0a7b82 */ /* 0x010e220000000a00 */
[----:B------:R-:W2:Y:S01]  /*4a10*/  S2R R12, SR_CTAID.X ;  /* 0x00000000000c7919 */ /* 0x000ea20000002500 */
[----:B-1----:R-:W-:Y:S02]  /*4a20*/  IMAD.MOV.U32 R8, RZ, RZ, R16 ;  /* 0x000000ffff087224 */ /* 0x002fe400078e0010 */
[----:B------:R-:W-:Y:S01]  /*4a30*/  IMAD.MOV.U32 R9, RZ, RZ, R17 ;  /* 0x000000ffff097224 */ /* 0x000fe200078e0011 */
[----:B------:R-:W1:Y:S03]  /*4a40*/  S2R R18, SR_CTAID.Y ;  /* 0x0000000000127919 */ /* 0x000e660000002600 */
[----:B------:R-:W3:Y:S08]  /*4a50*/  LDC R0, c[0x0][0x630] ;  /* 0x00018c00ff007b82 */ /* 0x000ef00000000800 */
[----:B------:R-:W4:Y:S01]  /*4a60*/  LDC.64 R14, c[0x0][0x620] ;  /* 0x00018800ff0e7b82 */ /* 0x000f220000000a00 */
[----:B0-----:R-:W-:-:S04]  /*4a70*/  ISETP.NE.U32.AND P0, PT, R10, RZ, PT ;  /* 0x000000ff0a00720c */ /* 0x001fc80003f05070 */
[----:B------:R-:W-:-:S13]  /*4a80*/  ISETP.NE.AND.EX P0, PT, R11, RZ, PT, P0 ;  /* 0x000000ff0b00720c */ /* 0x000fda0003f05300 */
[----:B-1234-:R-:W-:Y:S05]  /*4a90*/  @!P0 BRA `(.L_x_102) ;  /* 0x0000000000288947 */ /* 0x01efea0003800000 */
[----:B------:R-:W0:Y:S02]  /*4aa0*/  LDC R3, c[0x0][0x634] ;  /* 0x00018d00ff037b82 */ /* 0x000e240000000800 */
[----:B0-----:R-:W-:-:S05]  /*4ab0*/  IADD3 R3, P0, R16, R3, RZ ;  /* 0x0000000310037210 */ /* 0x001fca0007f1e0ff */
        /* <DEDUP_REMOVED lines=8> */
.L_x_102:
[-CC-:B------:R-:W-:Y:S01]  /*4b40*/  SHF.R.U64 R19, R8, R0.reuse, R9.reuse ;  /* 0x0000000008137219 */ /* 0x180fe20000001209 */
[----:B------:R-:W0:Y:S01]  /*4b50*/  LDC.64 R26, c[0x0][0x640] ;  /* 0x00019000ff1a7b82 */ /* 0x000e220000000a00 */
[----:B------:R-:W-:Y:S01]  /*4b60*/  SHF.R.U32.HI R0, RZ, R0, R9 ;  /* 0x00000000ff007219 */ /* 0x000fe20000011609 */
[----:B------:R-:W-:Y:S01]  /*4b70*/  ULDC UR4, c[0x0][0x150] ;  /* 0x0000540000047ab9 */ /* 0x000fe20000000800 */
[----:B------:R-:W-:Y:S02]  /*4b80*/  IADD3 R3, P0, RZ, -R19, RZ ;  /* 0x80000013ff037210 */ /* 0x000fe40007f1e0ff */
[----:B------:R-:W-:-:S03]  /*4b90*/  I2FP.F32.U32 R7, R12 ;  /* 0x0000000c00077245 */ /* 0x000fc60000201000 */
[----:B------:R-:W1:Y:S01]  /*4ba0*/  LDC R6, c[0x0][0x618] ;  /* 0x00018600ff067b82 */ /* 0x000e620000000800 */
[----:B------:R-:W-:Y:S02]  /*4bb0*/  IMAD.X R5, RZ, RZ, ~R0, P0 ;  /* 0x000000ffff057224 */ /* 0x000fe400000e0e00 */
[----:B------:R-:W-:Y:S01]  /*4bc0*/  FMUL R7, R7, UR4 ;  /* 0x0000000407077c20 */ /* 0x000fe20008400000 */
[----:B------:R-:W-:Y:S01]  /*4bd0*/  ULDC UR4, c[0x0][0x154] ;  /* 0x0000550000047ab9 */ /* 0x000fe20000000800 */
[-C--:B------:R-:W-:Y:S02]  /*4be0*/  IMAD R0, R5, R14.reuse, RZ ;  /* 0x0000000e05007224 */ /* 0x080fe400078e02ff */
[C---:B------:R-:W-:Y:S01]  /*4bf0*/  IMAD.WIDE.U32 R4, R3.reuse, R14, R16 ;  /* 0x0000000e03047225 */ /* 0x040fe200078e0010 */
[----:B------:R-:W2:Y:S01]  /*4c00*/  LDC R11, c[0x0][0x608] ;  /* 0x00018200ff0b7b82 */ /* 0x000ea20000000800 */
[----:B------:R-:W3:Y:S02]  /*4c10*/  F2I.U32.TRUNC.NTZ R7, R7 ;  /* 0x0000000700077305 */ /* 0x000ee4000020f000 */
[----:B------:R-:W-:-:S04]  /*4c20*/  IMAD R3, R3, R15, R0 ;  /* 0x0000000f03037224 */ /* 0x000fc800078e0200 */
[----:B------:R-:W-:Y:S01]  /*4c30*/  IMAD.IADD R3, R5, 0x1, R3 ;  /* 0x0000000105037824 */ /* 0x000fe200078e0203 */
[----:B------:R-:W4:Y:S01]  /*4c40*/  LDC R8, c[0x0][0x658] ;  /* 0x00019600ff087b82 */ /* 0x000f220000000800 */
[----:B------:R-:W-:Y:S02]  /*4c50*/  I2FP.F32.U32 R5, R18 ;  /* 0x0000001200057245 */ /* 0x000fe40000201000 */
[----:B0-----:R-:W-:-:S04]  /*4c60*/  ISETP.NE.U32.AND P0, PT, R26, RZ, PT ;  /* 0x000000ff1a00720c */ /* 0x001fc80003f05070 */
[----:B------:R-:W-:Y:S01]  /*4c70*/  ISETP.NE.AND.EX P0, PT, R27, RZ, PT, P0 ;  /* 0x000000ff1b00720c */ /* 0x000fe20003f05300 */
[----:B------:R-:W0:Y:S01]  /*4c80*/  LDC R9, c[0x0][0x144] ;  /* 0x00005100ff097b82 */ /* 0x000e220000000800 */
[-C--:B-1----:R-:W-:Y:S01]  /*4c90*/  SHF.R.U32.HI R0, RZ, R6.reuse, R3 ;  /* 0x00000006ff007219 */ /* 0x082fe20000011603 */
[----:B---3--:R-:W-:Y:S01]  /*4ca0*/  IMAD.MOV R7, RZ, RZ, -R7 ;  /* 0x000000ffff077224 */ /* 0x008fe200078e0a07 */
[----:B------:R-:W-:Y:S01]  /*4cb0*/  SHF.R.U64 R13, R4, R6, R3 ;  /* 0x00000006040d7219 */ /* 0x000fe20000001203 */
[----:B------:R-:W-:-:S04]  /*4cc0*/  FMUL R6, R5, UR4 ;  /* 0x0000000405067c20 */ /* 0x000fc80008400000 */
[----:B------:R-:W1:Y:S01]  /*4cd0*/  LDC R21, c[0x0][0x148] ;  /* 0x00005200ff157b82 */ /* 0x000e620000000800 */
[-CC-:B--2---:R-:W-:Y:S02]  /*4ce0*/  SHF.R.U64 R10, R13, R11.reuse, R0.reuse ;  /* 0x0000000b0d0a7219 */ /* 0x184fe40000001200 */
[----:B------:R-:W-:Y:S02]  /*4cf0*/  SHF.R.U32.HI R3, RZ, R11, R0 ;  /* 0x0000000bff037219 */ /* 0x000fe40000011600 */
[----:B------:R2:W3:Y:S03]  /*4d00*/  F2I.U32.TRUNC.NTZ R0, R6 ;  /* 0x0000000600007305 */ /* 0x0004e6000020f000 */
[----:B------:R-:W1:Y:S01]  /*4d10*/  LDC R14, c[0x0][0x648] ;  /* 0x00019200ff0e7b82 */ /* 0x000e620000000800 */
[-CC-:B----4-:R-:W-:Y:S02]  /*4d20*/  SHF.R.U64 R15, R10, R8.reuse, R3.reuse ;  /* 0x000000080a0f7219 */ /* 0x190fe40000001203 */
[----:B------:R-:W-:-:S03]  /*4d30*/  SHF.R.U32.HI R5, RZ, R8, R3 ;  /* 0x00000008ff057219 */ /* 0x000fc60000011603 */
[----:B------:R-:W-:Y:S02]  /*4d40*/  IMAD.MOV.U32 R4, RZ, RZ, R15 ;  /* 0x000000ffff047224 */ /* 0x000fe400078e000f */
[----:B------:R-:W4:Y:S01]  /*4d50*/  LDC R20, c[0x0][0x638] ;  /* 0x00018e00ff147b82 */ /* 0x000f220000000800 */
[----:B0-----:R-:W-:-:S07]  /*4d60*/  IMAD R25, R9, R7, R12 ;  /* 0x0000000709197224 */ /* 0x001fce00078e020c */
[----:B------:R-:W0:Y:S08]  /*4d70*/  LDC R24, c[0x0][0x610] ;  /* 0x00018400ff187b82 */ /* 0x000e300000000800 */
[----:B------:R-:W0:Y:S01]  /*4d80*/  LDC R28, c[0x0][0x600] ;  /* 0x00018000ff1c7b82 */ /* 0x000e220000000800 */
[----:B--23--:R-:W-:Y:S05]  /*4d90*/  @!P0 BRA `(.L_x_103) ;  /* 0x0000000000288947 */ /* 0x00cfea0003800000 */
        /* <DEDUP_REMOVED lines=10> */
.L_x_103:
[----:B------:R-:W-:Y:S02]  /*4e40*/  ISETP.NE.AND P0, PT, R2, 0x1, PT ;  /* 0x000000010200780c */ /* 0x000fe40003f05270 */
[----:B-1----:R-:W-:Y:S01]  /*4e50*/  SHF.R.U64 R3, R4, R14, R5 ;  /* 0x0000000e04037219 */ /* 0x002fe20000001205 */
[----:B------:R-:W-:Y:S01]  /*4e60*/  IMAD.MOV R5, RZ, RZ, -R0 ;  /* 0x000000ffff057224 */ /* 0x000fe200078e0a00 */
[----:B------:R-:W-:-:S03]  /*4e70*/  LOP3.LUT R0, R10, R69, RZ, 0xc0, !PT ;  /* 0x000000450a007212 */ /* 0x000fc600078ec0ff */
[----:B------:R-:W-:Y:S02]  /*4e80*/  IMAD.MOV R4, RZ, RZ, -R3 ;  /* 0x000000ffff047224 */ /* 0x000fe400078e0a03 */
[----:B------:R-:W-:Y:S01]  /*4e90*/  IMAD R22, R65, R3, R0 ;  /* 0x0000000341167224 */ /* 0x000fe200078e0200 */
[----:B------:R-:W-:Y:S01]  /*4ea0*/  LOP3.LUT R3, R13, R68, RZ, 0xc0, !PT ;  /* 0x000000440d037212 */ /* 0x000fe200078ec0ff */
[----:B----4-:R-:W-:Y:S02]  /*4eb0*/  IMAD R0, R4, R20, R15 ;  /* 0x0000001404007224 */ /* 0x010fe400078e020f */
[----:B------:R-:W-:Y:S02]  /*4ec0*/  @P0 IMAD R25, R21, R5, R18 ;  /* 0x0000000515190224 */ /* 0x000fe400078e0212 */
[----:B0-----:R-:W-:Y:S02]  /*4ed0*/  IMAD R3, R0, R28, R3 ;  /* 0x0000001c00037224 */ /* 0x001fe400078e0203 */
[----:B------:R-:W-:-:S02]  /*4ee0*/  IMAD R22, R22, R24, R25 ;  /* 0x0000001816167224 */ /* 0x000fc400078e0219 */
[----:B------:R-:W-:-:S03]  /*4ef0*/  IMAD.MOV.U32 R4, RZ, RZ, 0x1 ;  /* 0x00000001ff047424 */ /* 0x000fc600078e00ff */
[----:B------:R-:W-:Y:S02]  /*4f00*/  SEL R18, R3, R22, !P0 ;  /* 0x0000001603127207 */ /* 0x000fe40004000000 */
[----:B------:R-:W-:Y:S02]  /*4f10*/  PRMT R0, R4, 0x7610, R0 ;  /* 0x0000761004007816 */ /* 0x000fe40000000000 */
[----:B------:R-:W-:-:S07]  /*4f20*/  SEL R22, R22, R3, !P0 ;  /* 0x0000000316167207 */ /* 0x000fce0004000000 */
.L_x_101:
[----:B------:R-:W-:Y:S01]  /*4f30*/  UIMAD.WIDE.U32 UR4, UR38, 0x24924925, URZ ;  /* 0x24924925260478a5 */ /* 0x000fe2000f8e003f */
[----:B------:R-:W-:Y:S02]  /*4f40*/  LOP3.LUT P0, RZ, R0, 0xff, RZ, 0xc0, !PT ;  /* 0x000000ff00ff7812 */ /* 0x000fe4000780c0ff */
[----:B------:R-:W-:Y:S01]  /*4f50*/  LOP3.LUT R75, R75, 0x1, RZ, 0x3c, !PT ;  /* 0x000000014b4b7812 */ /* 0x000fe200078e3cff */
[----:B------:R-:W-:-:S04]  /*4f60*/  UIADD3 UR4, UR38, -UR5, URZ ;  /* 0x8000000526047290 */ /* 0x000fc8000fffe03f */
[----:B------:R-:W-:-:S04]  /*4f70*/  ULEA.HI UR4, UR4, UR5, URZ, 0x1f ;  /* 0x0000000504047291 */ /* 0x000fc8000f8ff83f */
[----:B------:R-:W-:-:S04]  /*4f80*/  USHF.R.U32.HI UR4, URZ, 0x2, UR4 ;  /* 0x000000023f047899 */ /* 0x000fc80008011604 */
[----:B------:R-:W-:Y:S01]  /*4f90*/  UIMAD UR38, UR4, -0x7, UR38 ;  /* 0xfffffff9042678a4 */ /* 0x000fe2000f8e0226 */
[----:B------:R-:W-:Y:S11]  /*4fa0*/  @P0 BRA `(.L_x_104) ;  /* 0xffffffc800180947 */ /* 0x000ff6000383ffff */
[----:B------:R-:W-:Y:S05]  /*4fb0*/  EXIT ;  /* 0x000000000000794d */ /* 0x000fea0003800000 */
.L_x_17:
[----:B------:R-:W-:-:S08]  /*4fc0*/  ISETP.NE.AND P0, PT, R14, RZ, PT ;  /* 0x000000ff0e00720c */ /* 0x000fd00003f05270 */
[----:B0-----:R-:W0:-:S00]  /*4fd0*/  USETMAXREG.DEALLOC.CTAPOOL 0x28 ;  /* 0x00000028000079c8 */ /* 0x001e0000080e0500 */
[----:B------:R-:W-:Y:S05]  /*4fe0*/  @P0 EXIT ;  /* 0x000000000000094d */ /* 0x000fea0003800000 */
[----:B0-----:R-:W-:Y:S01]  /*4ff0*/  LOP3.LUT P0, RZ, R3, 0xff, RZ, 0xc0, !PT ;  /* 0x000000ff03ff7812 */ /* 0x001fe2000780c0ff */
[----:B------:R-:W-:Y:S02]  /*5000*/  IMAD.MOV.U32 R3, RZ, RZ, 0x1 ;  /* 0x00000001ff037424 */ /* 0x000fe400078e00ff */
[----:B------:R-:W-:-:S10]  /*5010*/  IMAD.MOV.U32 R8, RZ, RZ, RZ ;  /* 0x000000ffff087224 */ /* 0x000fd400078e00ff */
[----:B------:R-:W-:Y:S05]  /*5020*/  @!P0 BRA `(.L_x_105) ;  /* 0x0000000c00608947 */ /* 0x000fea0003800000 */
[----:B------:R-:W0:Y:S01]  /*5030*/  S2UR UR8, SR_CgaCtaId ;  /* 0x00000000000879c3 */ /* 0x000e220000008800 */
[----:B------:R-:W-:Y:S01]  /*5040*/  LOP3.LUT P0, RZ, R4, 0x1f, RZ, 0xc0, !PT ;  /* 0x0000001f04ff7812 */ /* 0x000fe2000780c0ff */
[----:B------:R-:W-:Y:S01]  /*5050*/  ULDC UR5, c[0x0][0x658] ;  /* 0x0001960000057ab9 */ /* 0x000fe20000000800 */
[----:B------:R-:W-:Y:S01]  /*5060*/  UMOV UR6, 0xffffffff ;  /* 0xffffffff00067882 */ /* 0x000fe20000000000 */
[----:B------:R-:W-:Y:S01]  /*5070*/  BSSY B0, `(.L_x_105) ;  /* 0x00000d3000007945 */ /* 0x000fe20003800000 */
[----:B------:R-:W-:Y:S01]  /*5080*/  USHF.L.U32 UR6, UR6, UR5, URZ ;  /* 0x0000000506067299 */ /* 0x000fe2000800063f */
[C---:B------:R-:W-:Y:S01]  /*5090*/  ISETP.NE.AND P2, PT, R5.reuse, RZ, PT ;  /* 0x000000ff0500720c */ /* 0x040fe20003f45270 */
[----:B------:R-:W-:Y:S01]  /*50a0*/  IMAD.MOV.U32 R10, RZ, RZ, 0x1 ;  /* 0x00000001ff0a7424 */ /* 0x000fe200078e00ff */
[----:B------:R-:W-:Y:S01]  /*50b0*/  ISETP.NE.OR P0, PT, R5, RZ, !P0 ;  /* 0x000000ff0500720c */ /* 0x000fe20004705670 */
[----:B------:R-:W-:Y:S01]  /*50c0*/  IMAD.MOV.U32 R3, RZ, RZ, 0x1 ;  /* 0x00000001ff037424 */ /* 0x000fe200078e00ff */
[----:B------:R-:W-:Y:S01]  /*50d0*/  LOP3.LUT R9, R23, 0x2, RZ, 0xfc, !PT ;  /* 0x0000000217097812 */ /* 0x000fe200078efcff */
[----:B------:R-:W-:Y:S01]  /*50e0*/  IMAD.MOV.U32 R8, RZ, RZ, RZ ;  /* 0x000000ffff087224 */ /* 0x000fe200078e00ff */
[----:B------:R-:W-:Y:S01]  /*50f0*/  ULDC UR4, c[0x0][0x600] ;  /* 0x0001800000047ab9 */ /* 0x000fe20000000800 */
[----:B------:R-:W-:Y:S01]  /*5100*/  UMOV UR7, 0x1 ;  /* 0x0000000100077882 */ /* 0x000fe20000000000 */
[----:B------:R-:W-:-:S02]  /*5110*/  UIADD3 UR13, UR40, 0x1, URZ ;  /* 0x00000001280d7890 */ /* 0x000fc4000fffe03f */
[----:B------:R-:W-:Y:S02]  /*5120*/  UIADD3 UR4, UR4, -0x1, URZ ;  /* 0xffffffff04047890 */ /* 0x000fe4000fffe03f */
[----:B------:R-:W-:Y:S02]  /*5130*/  USHF.L.U32 UR5, UR7, UR5, URZ ;  /* 0x0000000507057299 */ /* 0x000fe4000800063f */
[----:B------:R-:W-:Y:S01]  /*5140*/  ULOP3.LUT UR6, URZ, UR6, URZ, 0x33, !UPT ;  /* 0x000000063f067292 */ /* 0x000fe2000f8e333f */
[----:B------:R-:W-:Y:S01]  /*5150*/  ULDC.64 UR30, c[0x0][0x198] ;  /* 0x00006600001e7ab9 */ /* 0x000fe20000000a00 */
[----:B0-----:R-:W-:-:S10]  /*5160*/  IMAD.U32 R11, RZ, RZ, UR8 ;  /* 0x00000008ff0b7e24 */ /* 0x001fd4000f8e00ff */
.L_x_117:
[----:B------:R-:W-:-:S03]  /*5170*/  UMOV UR7, 0xffffffff ;  /* 0xffffffff00077882 */ /* 0x000fc60000000000 */
[----:B------:R-:W-:Y:S05]  /*5180*/  BRA.DIV UR7, `(.L_x_106) ;  /* 0x0000001207907947 */ /* 0x000fea000b800000 */
[----:B------:R-:W-:-:S13]  /*5190*/  ELECT P6, URZ, PT ;  /* 0x00000000003f782f */ /* 0x000fda00038c0000 */
.L_x_133:
[----:B------:R-:W0:Y:S01]  /*51a0*/  LDC R4, c[0x0][0x28c] ;  /* 0x0000a300ff047b82 */ /* 0x000e220000000800 */
[----:B------:R-:W-:Y:S01]  /*51b0*/  BSSY B1, `(.L_x_107) ;  /* 0x0000048000017945 */ /* 0x000fe20003800000 */
[----:B0-----:R-:W-:-:S13]  /*51c0*/  ISETP.LT.OR P6, PT, R4, 0x1, !P6 ;  /* 0x000000010400780c */ /* 0x001fda00077c1670 */
[----:B------:R-:W-:Y:S05]  /*51d0*/  @P6 BRA `(.L_x_108) ;  /* 0x0000000400146947 */ /* 0x000fea0003800000 */
[----:B------:R-:W-:Y:S02]  /*51e0*/  IMAD R11, R22, 0x2, R11 ;  /* 0x00000002160b7824 */ /* 0x000fe400078e020b */
[----:B------:R-:W-:Y:S02]  /*51f0*/  IMAD.SHL.U32 R18, R18, 0x40, RZ ;  /* 0x0000004012127824 */ /* 0x000fe400078e00ff */
[----:B------:R-:W-:Y:S02]  /*5200*/  IMAD.MOV.U32 R15, RZ, RZ, RZ ;  /* 0x000000ffff0f7224 */ /* 0x000fe400078e00ff */
[----:B------:R-:W-:Y:S02]  /*5210*/  IMAD.U32 R20, RZ, RZ, UR13 ;  /* 0x0000000dff147e24 */ /* 0x000fe4000f8e00ff */
[----:B------:R-:W-:Y:S02]  /*5220*/  IMAD.MOV.U32 R4, RZ, RZ, R3 ;  /* 0x000000ffff047224 */ /* 0x000fe400078e0003 */
[----:B------:R-:W-:-:S02]  /*5230*/  IMAD.MOV.U32 R6, RZ, RZ, R8 ;  /* 0x000000ffff067224 */ /* 0x000fc400078e0008 */
[----:B------:R-:W-:-:S07]  /*5240*/  IMAD.SHL.U32 R12, R11, 0x20, RZ ;  /* 0x000000200b0c7824 */ /* 0x000fce00078e00ff */
.L_x_112:
[----:B------:R-:W0:Y:S01]  /*5250*/  S2UR UR7, SR_CgaCtaId ;  /* 0x00000000000779c3 */ /* 0x000e220000008800 */
[----:B------:R-:W-:Y:S02]  /*5260*/  MOV R14, 0x400 ;  /* 0x00000400000e7802 */ /* 0x000fe40000000f00 */
[----:B------:R-:W-:-:S05]  /*5270*/  SHF.L.U32 R5, R4, 0x1f, RZ ;  /* 0x0000001f04057819 */ /* 0x000fca00000006ff */
[----:B------:R-:W1:Y:S01]  /*5280*/  @!P2 LDC R7, c[0x0][0x500] ;  /* 0x00014000ff07ab82 */ /* 0x000e620000000800 */
[----:B0-----:R-:W-:-:S05]  /*5290*/  IMAD.U32 R11, RZ, RZ, UR7 ;  /* 0x00000007ff0b7e24 */ /* 0x001fca000f8e00ff */
[----:B------:R-:W-:-:S05]  /*52a0*/  LEA R13, R11, R14, 0x18 ;  /* 0x0000000e0b0d7211 */ /* 0x000fca00078ec0ff */
[----:B------:R-:W-:-:S04]  /*52b0*/  IMAD R14, R6, 0x8, R13 ;  /* 0x00000008060e7824 */ /* 0x000fc800078e020d */
[----:B------:R-:W0:Y:S02]  /*52c0*/  SYNCS.PHASECHK.TRANS64.TRYWAIT P1, [R14+URZ+0x38], R5 ;  /* 0x000038050e0075a7 */ /* 0x000e24000802017f */
[----:B01----:R-:W-:Y:S05]  /*52d0*/  @!P1 BRA `(.L_x_109) ;  /* 0x00000010005c9947 */ /* 0x003fea0003800000 */
.L_x_134:
[----:B0-----:R-:W-:Y:S01]  /*52e0*/  PRMT R5, R9, 0x9910, RZ ;  /* 0x0000991009057816 */ /* 0x001fe200000000ff */
[----:B------:R0:W-:Y:S03]  /*52f0*/  @!P2 SYNCS.ARRIVE.TRANS64 RZ, [R14+URZ], R7 ;  /* 0x000000070effa9a7 */ /* 0x0001e6000800003f */
[----:B------:R-:W-:-:S13]  /*5300*/  ISETP.NE.AND P1, PT, R5, 0x2, PT ;  /* 0x000000020500780c */ /* 0x000fda0003f25270 */
[----:B0-----:R-:W-:Y:S05]  /*5310*/  @P1 BRA `(.L_x_110) ;  /* 0x0000000000041947 */ /* 0x001fea0003800000 */
[----:B------:R-:W-:Y:S01]  /*5320*/  BPT.TRAP 0x1 ;  /* 0x000000040000795c */ /* 0x000fe20000300000 */
.L_x_110:
[----:B------:R-:W-:Y:S05]  /*5330*/  @P0 BRA `(.L_x_111) ;  /* 0x0000000000040947 */ /* 0x000fea0003800000 */
[----:B------:R-:W-:Y:S01]  /*5340*/  BPT.TRAP 0x1 ;  /* 0x000000040000795c */ /* 0x000fe20000300000 */
.L_x_111:
[----:B------:R-:W-:Y:S01]  /*5350*/  IMAD R5, R6, 0x4, R11 ;  /* 0x0000000406057824 */ /* 0x000fe200078e020b */
[----:B------:R-:W-:Y:S01]  /*5360*/  R2UR UR34, R15 ;  /* 0x000000000f2272ca */ /* 0x000fe200000e0000 */
[----:B------:R-:W-:Y:S01]  /*5370*/  VIADD R20, R20, 0xffffffff ;  /* 0xffffffff14147836 */ /* 0x000fe20000000000 */
[----:B------:R-:W-:Y:S01]  /*5380*/  R2UR UR33, R14 ;  /* 0x000000000e2172ca */ /* 0x000fe200000e0000 */
[----:B------:R-:W-:Y:S01]  /*5390*/  IMAD.SHL.U32 R5, R5, 0x400, RZ ;  /* 0x0000040005057824 */ /* 0x000fe200078e00ff */
[----:B------:R-:W-:Y:S01]  /*53a0*/  R2UR UR36, R19 ;  /* 0x00000000132472ca */ /* 0x000fe200000e0000 */
[----:B------:R-:W-:Y:S01]  /*53b0*/  UIADD3 UR14, UP0, UR30, 0xf0, URZ ;  /* 0x000000f01e0e7890 */ /* 0x000fe2000ff1e03f */
[----:B------:R-:W-:Y:S01]  /*53c0*/  R2UR UR35, R12 ;  /* 0x000000000c2372ca */ /* 0x000fe200000e0000 */
[--C-:B------:R-:W-:Y:S01]  /*53d0*/  IMAD R5, R5, 0x4, R13.reuse ;  /* 0x0000000405057824 */ /* 0x100fe200078e020d */
[----:B------:R-:W-:Y:S01]  /*53e0*/  R2UR UR19, R18 ;  /* 0x00000000121372ca */ /* 0x000fe200000e0000 */
[----:B------:R-:W-:Y:S01]  /*53f0*/  IMAD R13, R6, 0x4000, R13 ;  /* 0x00004000060d7824 */ /* 0x000fe200078e020d */
[----:B------:R-:W-:Y:S01]  /*5400*/  UIADD3 UR38, UP1, UR30, 0x1f0, URZ ;  /* 0x000001f01e267890 */ /* 0x000fe2000ff3e03f */
[----:B------:R-:W-:Y:S01]  /*5410*/  ISETP.GT.AND P3, PT, R20, 0x1, PT ;  /* 0x000000011400780c */ /* 0x000fe20003f64270 */
[----:B------:R-:W-:Y:S01]  /*5420*/  UIADD3.X UR15, URZ, UR31, URZ, UP0, !UPT ;  /* 0x0000001f3f0f7290 */ /* 0x000fe200087fe43f */
[----:B------:R-:W-:Y:S01]  /*5430*/  R2UR UR24, R5 ;  /* 0x00000000051872ca */ /* 0x000fe200000e0000 */
[----:B------:R-:W-:Y:S01]  /*5440*/  UIADD3 UR26, UR34, 0x20, URZ ;  /* 0x00000020221a7890 */ /* 0x000fe2000fffe03f */
[----:B------:R-:W-:Y:S01]  /*5450*/  R2UR UR8, R13 ;  /* 0x000000000d0872ca */ /* 0x000fe200000e0000 */
[----:B------:R-:W-:Y:S01]  /*5460*/  UIADD3.X UR39, URZ, UR31, URZ, UP1, !UPT ;  /* 0x0000001f3f277290 */ /* 0x000fe20008ffe43f */
[----:B------:R-:W-:Y:S01]  /*5470*/  VIADD R6, R6, 0x1 ;  /* 0x0000000106067836 */ /* 0x000fe20000000000 */
[----:B------:R-:W-:Y:S01]  /*5480*/  UMOV UR7, 0x30000 ;  /* 0x0003000000077882 */ /* 0x000fe20000000000 */
[----:B------:R-:W-:Y:S01]  /*5490*/  UMOV UR22, 0x0 ;  /* 0x0000000000167882 */ /* 0x000fe20000000000 */
[----:B------:R-:W-:Y:S01]  /*54a0*/  UMOV UR23, 0x10000000 ;  /* 0x1000000000177882 */ /* 0x000fe20000000000 */
[----:B------:R-:W-:Y:S01]  /*54b0*/  UMOV UR25, UR33 ;  /* 0x0000002100197c82 */ /* 0x000fe20008000000 */
[----:B------:R-:W-:Y:S01]  /*54c0*/  ISETP.NE.AND P1, PT, R6, 0x7, PT ;  /* 0x000000070600780c */ /* 0x000fe20003f25270 */
[----:B------:R-:W-:Y:S01]  /*54d0*/  UMOV UR28, UR36 ;  /* 0x00000024001c7c82 */ /* 0x000fe20008000000 */
[----:B------:R-:W-:Y:S01]  /*54e0*/  UMOV UR27, UR35 ;  /* 0x00000023001b7c82 */ /* 0x000fe20008000000 */
[----:B------:R-:W-:Y:S01]  /*54f0*/  UMOV UR17, UR33 ;  /* 0x0000002100117c82 */ /* 0x000fe20008000000 */
[----:B------:R-:W-:Y:S01]  /*5500*/  UIADD3 UR32, UR24, 0x180, URZ ;  /* 0x0000018018207890 */ /* 0x000fe2000fffe03f */
[----:B------:R-:W-:Y:S01]  /*5510*/  SEL R5, RZ, 0x1, P1 ;  /* 0x00000001ff057807 */ /* 0x000fe20000800000 */
[----:B------:R-:W-:Y:S01]  /*5520*/  UIADD3 UR24, UR24, 0x2180, URZ ;  /* 0x0000218018187890 */ /* 0x000fe2000fffe03f */
[----:B------:R-:W-:Y:S01]  /*5530*/  VIADD R15, R15, 0x40 ;  /* 0x000000400f0f7836 */ /* 0x000fe20000000000 */
[----:B------:R-:W-:Y:S01]  /*5540*/  UIADD3 UR16, UR8, 0x1c180, URZ ;  /* 0x0001c18008107890 */ /* 0x000fe2000fffe03f */
[----:B------:R-:W-:Y:S01]  /*5550*/  LOP3.LUT R4, R4, R5, RZ, 0x3c, !PT ;  /* 0x0000000504047212 */ /* 0x000fe200078e3cff */
[----:B------:R-:W-:Y:S01]  /*5560*/  UIADD3 UR8, UR8, 0x1e180, URZ ;  /* 0x0001e18008087890 */ /* 0x000fe2000fffe03f */
[----:B------:R-:W-:Y:S01]  /*5570*/  SEL R6, R6, RZ, P1 ;  /* 0x000000ff06067207 */ /* 0x000fe20000800000 */
[----:B------:R-:W-:Y:S01]  /*5580*/  UMOV UR18, UR34 ;  /* 0x0000002200127c82 */ /* 0x000fe20008000000 */
[----:B------:R-:W-:Y:S01]  /*5590*/  UMOV UR20, UR36 ;  /* 0x0000002400147c82 */ /* 0x000fe20008000000 */
[----:B------:R0:W-:Y:S01]  /*55a0*/  UTMALDG.3D.MULTICAST [UR32], [UR14], UR7, desc[UR22] ;  /* 0x000016200e0073b4 */ /* 0x0001e20008011807 */
[----:B------:R-:W-:Y:S01]  /*55b0*/  UMOV UR9, UR33 ;  /* 0x0000002100097c82 */ /* 0x000fe20008000000 */
[----:B------:R-:W-:Y:S01]  /*55c0*/  UMOV UR11, UR19 ;  /* 0x00000013000b7c82 */ /* 0x000fe20008000000 */
[----:B------:R-:W-:Y:S01]  /*55d0*/  UMOV UR12, UR36 ;  /* 0x00000024000c7c82 */ /* 0x000fe20008000000 */
[----:B------:R-:W-:Y:S01]  /*55e0*/  UMOV UR10, UR26 ;  /* 0x0000001a000a7c82 */ /* 0x000fe20008000000 */
[----:B------:R0:W-:Y:S01]  /*55f0*/  UTMALDG.3D.MULTICAST [UR24], [UR14], UR7, desc[UR22] ;  /* 0x000016180e0073b4 */ /* 0x0001e20008011807 */
[----:B------:R0:W-:Y:S01]  /*5600*/  UTMALDG.3D [UR16], [UR38], desc[UR22] ;  /* 0x00001610260075b4 */ /* 0x0001e20008011000 */
[----:B------:R0:W-:Y:S02]  /*5610*/  UTMALDG.3D [UR8], [UR38], desc[UR22] ;  /* 0x00001608260075b4 */ /* 0x0001e40008011000 */
[----:B0-----:R-:W-:Y:S05]  /*5620*/  @P3 BRA `(.L_x_112) ;  /* 0xfffffffc00083947 */ /* 0x001fea000383ffff */
.L_x_108:
[----:B------:R-:W-:Y:S05]  /*5630*/  BSYNC B1 ;  /* 0x0000000000017941 */ /* 0x000fea0003800000 */
.L_x_107:
[----:B------:R-:W3:Y:S01]  /*5640*/  LDL.64 R24, [R1] ;  /* 0x0000000001187983 */ /* 0x000ee20000100a00 */
[----:B------:R-:W-:Y:S01]  /*5650*/  LOP3.LUT P4, RZ, R10, 0xff, RZ, 0xc0, !PT ;  /* 0x000000ff0aff7812 */ /* 0x000fe2000788c0ff */
[----:B------:R-:W-:Y:S01]  /*5660*/  VIADD R13, R8, UR40 ;  /* 0x00000028080d7c36 */ /* 0x000fe20008000000 */
[----:B------:R-:W-:Y:S01]  /*5670*/  ULDC.64 UR8, c[0x0][0x650] ;  /* 0x0001940000087ab9 */ /* 0x000fe20000000a00 */
[----:B------:R-:W-:Y:S01]  /*5680*/  IMAD.U32 R7, RZ, RZ, UR40 ;  /* 0x00000028ff077e24 */ /* 0x000fe2000f8e00ff */
[----:B------:R-:W-:Y:S01]  /*5690*/  UISETP.GE.U32.AND UP0, UPT, UR40, 0x7, UPT ;  /* 0x000000072800788c */ /* 0x000fe2000bf06070 */
[C---:B------:R-:W-:Y:S01]  /*56a0*/  IMAD.WIDE.U32 R4, R13.reuse, 0x24924925, RZ ;  /* 0x249249250d047825 */ /* 0x040fe200078e00ff */
[----:B------:R-:W-:Y:S01]  /*56b0*/  ISETP.GT.U32.AND P1, PT, R13, 0x6, PT ;  /* 0x000000060d00780c */ /* 0x000fe20003f24070 */
[----:B------:R-:W-:Y:S01]  /*56c0*/  BSSY B1, `(.L_x_113) ;  /* 0x000006b000017945 */ /* 0x000fe20003800000 */
[----:B------:R-:W-:Y:S01]  /*56d0*/  PRMT R10, RZ, 0x7610, R10 ;  /* 0x00007610ff0a7816 */ /* 0x000fe2000000000a */
[----:B------:R-:W-:Y:S01]  /*56e0*/  IMAD.MOV.U32 R22, RZ, RZ, -0x1 ;  /* 0xffffffffff167424 */ /* 0x000fe200078e00ff */
[----:B------:R-:W-:Y:S01]  /*56f0*/  ISETP.LT.U32.AND P1, PT, R7, 0x7, P1 ;  /* 0x000000070700780c */ /* 0x000fe20000f21070 */
[----:B------:R-:W-:Y:S01]  /*5700*/  IMAD.IADD R7, R13, 0x1, -R5 ;  /* 0x000000010d077824 */ /* 0x000fe200078e0a05 */
[----:B------:R-:W-:Y:S01]  /*5710*/  PLOP3.LUT P3, PT, PT, PT, UP0, 0x80, 0x0 ;  /* 0x000000000000781c */ /* 0x000fe20003f6f008 */
[----:B------:R-:W0:Y:S01]  /*5720*/  @P4 S2R R11, SR_CgaCtaId ;  /* 0x00000000000b4919 */ /* 0x000e220000008800 */
[----:B------:R-:W-:Y:S01]  /*5730*/  SEL R4, RZ, 0x1, !P1 ;  /* 0x00000001ff047807 */ /* 0x000fe20004800000 */
[----:B------:R-:W-:Y:S01]  /*5740*/  IMAD.MOV.U32 R18, RZ, RZ, -0x1 ;  /* 0xffffffffff127424 */ /* 0x000fe200078e00ff */
[----:B------:R-:W-:Y:S01]  /*5750*/  @P4 MOV R6, 0x400 ;  /* 0x0000040000064802 */ /* 0x000fe20000000f00 */
[----:B------:R-:W-:Y:S01]  /*5760*/  IMAD.MOV.U32 R19, RZ, RZ, -0x1 ;  /* 0xffffffffff137424 */ /* 0x000fe200078e00ff */
[----:B------:R-:W-:-:S02]  /*5770*/  LEA.HI R7, R7, R5, RZ, 0x1f ;  /* 0x0000000507077211 */ /* 0x000fc400078ff8ff */
[----:B------:R-:W-:Y:S02]  /*5780*/  LOP3.LUT R3, R3, R4, RZ, 0x3c, !PT ;  /* 0x0000000403037212 */ /* 0x000fe400078e3cff */
[----:B------:R-:W-:Y:S02]  /*5790*/  SHF.R.U32.HI R8, RZ, 0x2, R7 ;  /* 0x00000002ff087819 */ /* 0x000fe40000011607 */
[----:B------:R-:W-:Y:S02]  /*57a0*/  PRMT R4, RZ, 0x7610, R4 ;  /* 0x00007610ff047816 */ /* 0x000fe40000000004 */
[----:B------:R-:W-:Y:S01]  /*57b0*/  @P3 LOP3.LUT R3, R3, 0x1, R8, 0x78, !PT ;  /* 0x0000000103033812 */ /* 0x000fe200078e7808 */
[----:B------:R-:W-:Y:S01]  /*57c0*/  IMAD R8, R8, -0x7, R13 ;  /* 0xfffffff908087824 */ /* 0x000fe200078e020d */
[----:B0-----:R-:W-:-:S04]  /*57d0*/  @P4 LEA R6, R11, R6, 0x18 ;  /* 0x000000060b064211 */ /* 0x001fc800078ec0ff */
[----:B------:R0:W-:Y:S01]  /*57e0*/  @P4 SYNCS.ARRIVE.TRANS64.A1T0 RZ, [R6+URZ+0xa8], RZ ;  /* 0x0000a8ff06ff49a7 */ /* 0x0001e2000810003f */
[----:B---3--:R-:W-:-:S05]  /*57f0*/  IADD3 R16, P1, R16, R24, RZ ;  /* 0x0000001810107210 */ /* 0x008fca0007f3e0ff */
[----:B------:R-:W-:Y:S01]  /*5800*/  IMAD.X R17, R17, 0x1, R0, P1 ;  /* 0x0000000111117824 */ /* 0x000fe200008e0600 */
[----:B------:R-:W-:-:S04]  /*5810*/  ISETP.GE.U32.AND P1, PT, R16, UR8, PT ;  /* 0x0000000810007c0c */ /* 0x000fc8000bf26070 */
[----:B------:R-:W-:-:S13]  /*5820*/  ISETP.GE.U32.AND.EX P1, PT, R17, UR9, PT, P1 ;  /* 0x0000000911007c0c */ /* 0x000fda000bf26110 */
[----:B0-----:R-:W-:Y:S05]  /*5830*/  @P1 BRA `(.L_x_114) ;  /* 0x00000004004c1947 */ /* 0x001fea0003800000 */
[----:B------:R-:W0:Y:S01]  /*5840*/  S2R R13, SR_CTAID.X ;  /* 0x00000000000d7919 */ /* 0x000e220000002500 */
[----:B------:R-:W-:Y:S01]  /*5850*/  ULDC.64 UR8, c[0x0][0x628] ;  /* 0x00018a0000087ab9 */ /* 0x000fe20000000a00 */
[----:B------:R-:W1:Y:S01]  /*5860*/  LDC R14, c[0x0][0x144] ;  /* 0x00005100ff0e7b82 */ /* 0x000e620000000800 */
[----:B------:R-:W-:Y:S01]  /*5870*/  ISETP.NE.U32.AND P1, PT, RZ, UR8, PT ;  /* 0x00000008ff007c0c */ /* 0x000fe2000bf25070 */
[----:B------:R-:W3:Y:S01]  /*5880*/  S2R R12, SR_CTAID.Y ;  /* 0x00000000000c7919 */ /* 0x000ee20000002600 */
[----:B------:R-:W-:Y:S01]  /*5890*/  ULDC UR10, c[0x0][0x630] ;  /* 0x00018c00000a7ab9 */ /* 0x000fe20000000800 */
[----:B------:R-:W-:Y:S01]  /*58a0*/  ULDC UR11, c[0x0][0x150] ;  /* 0x00005400000b7ab9 */ /* 0x000fe20000000800 */
[----:B------:R-:W-:Y:S01]  /*58b0*/  ISETP.NE.AND.EX P1, PT, RZ, UR9, PT, P1 ;  /* 0x00000009ff007c0c */ /* 0x000fe2000bf25310 */
[----:B------:R-:W-:Y:S02]  /*58c0*/  IMAD.MOV.U32 R4, RZ, RZ, R16 ;  /* 0x000000ffff047224 */ /* 0x000fe400078e0010 */
[----:B------:R-:W-:Y:S01]  /*58d0*/  IMAD.MOV.U32 R5, RZ, RZ, R17 ;  /* 0x000000ffff057224 */ /* 0x000fe200078e0011 */
[----:B0-----:R-:W-:-:S09]  /*58e0*/  I2FP.F32.U32 R18, R13 ;  /* 0x0000000d00127245 */ /* 0x001fd20000201000 */
[----:B------:R-:W-:Y:S05]  /*58f0*/  @!P1 BRA `(.L_x_115) ;  /* 0x0000000000289947 */ /* 0x000fea0003800000 */
[----:B------:R-:W-:Y:S02]  /*5900*/  ULDC UR7, c[0x0][0x634] ;  /* 0x00018d0000077ab9 */ /* 0x000fe40000000800 */
[----:B------:R-:W-:-:S05]  /*5910*/  IADD3 R5, P1, R16, UR7, RZ ;  /* 0x0000000710057c10 */ /* 0x000fca000ff3e0ff */
[----:B------:R-:W-:-:S04]  /*5920*/  IMAD.X R15, RZ, RZ, R17, P1 ;  /* 0x000000ffff0f7224 */ /* 0x000fc800008e0611 */
[----:B------:R-:W-:-:S04]  /*5930*/  IMAD.WIDE.U32 R6, R15, UR8, RZ ;  /* 0x000000080f067c25 */ /* 0x000fc8000f8e00ff */
[----:B------:R-:W-:-:S04]  /*5940*/  IMAD.WIDE.U32 R6, P1, R5, UR9, R6 ;  /* 0x0000000905067c25 */ /* 0x000fc8000f820006 */
[----:B------:R-:W-:-:S04]  /*5950*/  IMAD.WIDE.U32 R4, R5, UR8, RZ ;  /* 0x0000000805047c25 */ /* 0x000fc8000f8e00ff */
[----:B------:R-:W-:Y:S01]  /*5960*/  IMAD.MOV.U32 R4, RZ, RZ, R7 ;  /* 0x000000ffff047224 */ /* 0x000fe200078e0007 */
[----:B------:R-:W-:Y:S01]  /*5970*/  IADD3 RZ, P3, R5, R6, RZ ;  /* 0x0000000605ff7210 */ /* 0x000fe20007f7e0ff */
[----:B------:R-:W-:-:S04]  /*5980*/  IMAD.X R5, RZ, RZ, RZ, P1 ;  /* 0x000000ffff057224 */ /* 0x000fc800008e06ff */
[----:B------:R-:W-:-:S08]  /*5990*/  IMAD.WIDE.U32.X R4, R15, UR9, R4, P3 ;  /* 0x000000090f047c25 */ /* 0x000fd000098e0404 */
.L_x_115:
[----:B------:R-:W-:Y:S01]  /*59a0*/  FMUL R18, R18, UR11 ;  /* 0x0000000b12127c20 */ /* 0x000fe20008400000 */
[--C-:B------:R-:W-:Y:S01]  /*59b0*/  SHF.R.U64 R19, R4, UR10, R5.reuse ;  /* 0x0000000a04137c19 */ /* 0x100fe20008001205 */
[----:B------:R-:W-:Y:S01]  /*59c0*/  ULDC.64 UR8, c[0x0][0x620] ;  /* 0x0001880000087ab9 */ /* 0x000fe20000000a00 */
[----:B------:R-:W-:Y:S01]  /*59d0*/  SHF.R.U32.HI R4, RZ, UR10, R5 ;  /* 0x0000000aff047c19 */ /* 0x000fe20008011605 */
[----:B------:R-:W-:Y:S01]  /*59e0*/  ULDC.64 UR10, c[0x0][0x640] ;  /* 0x00019000000a7ab9 */ /* 0x000fe20000000a00 */
[----:B------:R-:W-:Y:S01]  /*59f0*/  IADD3 R5, P1, RZ, -R19, RZ ;  /* 0x80000013ff057210 */ /* 0x000fe20007f3e0ff */
[----:B------:R-:W0:Y:S01]  /*5a00*/  F2I.U32.TRUNC.NTZ R18, R18 ;  /* 0x0000001200127305 */ /* 0x000e22000020f000 */
[----:B------:R-:W4:Y:S01]  /*5a10*/  LDC R15, c[0x0][0x148] ;  /* 0x00005200ff0f7b82 */ /* 0x000f220000000800 */
[----:B------:R-:W-:Y:S02]  /*5a20*/  ULDC UR7, c[0x0][0x618] ;  /* 0x0001860000077ab9 */ /* 0x000fe40000000800 */
[----:B------:R-:W-:Y:S01]  /*5a30*/  IMAD.X R4, RZ, RZ, ~R4, P1 ;  /* 0x000000ffff047224 */ /* 0x000fe200008e0e04 */
[----:B------:R-:W-:-:S03]  /*5a40*/  ISETP.NE.U32.AND P1, PT, RZ, UR10, PT ;  /* 0x0000000aff007c0c */ /* 0x000fc6000bf25070 */
[----:B------:R-:W-:Y:S01]  /*5a50*/  IMAD R4, R4, UR8, RZ ;  /* 0x0000000804047c24 */ /* 0x000fe2000f8e02ff */
[----:B------:R-:W-:-:S03]  /*5a60*/  ISETP.NE.AND.EX P1, PT, RZ, UR11, PT, P1 ;  /* 0x0000000bff007c0c */ /* 0x000fc6000bf25310 */
[C---:B------:R-:W-:Y:S02]  /*5a70*/  IMAD R7, R5.reuse, UR9, R4 ;  /* 0x0000000905077c24 */ /* 0x040fe4000f8e0204 */
[----:B------:R-:W-:Y:S01]  /*5a80*/  IMAD.WIDE.U32 R4, R5, UR8, R16 ;  /* 0x0000000805047c25 */ /* 0x000fe2000f8e0010 */
[----:B------:R-:W-:-:S03]  /*5a90*/  ULDC UR8, c[0x0][0x154] ;  /* 0x0000550000087ab9 */ /* 0x000fc60000000800 */
[----:B0-----:R-:W-:Y:S02]  /*5aa0*/  IMAD.MOV R6, RZ, RZ, -R18 ;  /* 0x000000ffff067224 */ /* 0x001fe400078e0a12 */
[----:B------:R-:W-:Y:S02]  /*5ab0*/  IMAD.IADD R5, R5, 0x1, R7 ;  /* 0x0000000105057824 */ /* 0x000fe400078e0207 */
[----:B-1----:R-:W-:Y:S01]  /*5ac0*/  IMAD R13, R14, R6, R13 ;  /* 0x000000060e0d7224 */ /* 0x002fe200078e020d */
[----:B---3--:R-:W-:Y:S02]  /*5ad0*/  I2FP.F32.U32 R6, R12 ;  /* 0x0000000c00067245 */ /* 0x008fe40000201000 */
[--C-:B------:R-:W-:Y:S02]  /*5ae0*/  SHF.R.U64 R14, R4, UR7, R5.reuse ;  /* 0x00000007040e7c19 */ /* 0x100fe40008001205 */
[----:B------:R-:W-:Y:S01]  /*5af0*/  SHF.R.U32.HI R5, RZ, UR7, R5 ;  /* 0x00000007ff057c19 */ /* 0x000fe20008011605 */
[----:B------:R-:W-:Y:S01]  /*5b00*/  FMUL R6, R6, UR8 ;  /* 0x0000000806067c20 */ /* 0x000fe20008400000 */
[----:B------:R-:W-:-:S02]  /*5b10*/  ULDC UR7, c[0x0][0x608] ;  /* 0x0001820000077ab9 */ /* 0x000fc40000000800 */
[--C-:B------:R-:W-:Y:S01]  /*5b20*/  SHF.R.U64 R20, R14, UR7, R5.reuse ;  /* 0x000000070e147c19 */ /* 0x100fe20008001205 */
[----:B------:R0:W1:Y:S01]  /*5b30*/  F2I.U32.TRUNC.NTZ R21, R6 ;  /* 0x0000000600157305 */ /* 0x000062000020f000 */
[----:B------:R-:W-:Y:S01]  /*5b40*/  SHF.R.U32.HI R5, RZ, UR7, R5 ;  /* 0x00000007ff057c19 */ /* 0x000fe20008011605 */
[----:B------:R-:W-:-:S03]  /*5b50*/  ULDC UR7, c[0x0][0x658] ;  /* 0x0001960000077ab9 */ /* 0x000fc60000000800 */
[--C-:B------:R-:W-:Y:S02]  /*5b60*/  SHF.R.U64 R18, R20, UR7, R5.reuse ;  /* 0x0000000714127c19 */ /* 0x100fe40008001205 */
[----:B------:R-:W-:-:S03]  /*5b70*/  SHF.R.U32.HI R25, RZ, UR7, R5 ;  /* 0x00000007ff197c19 */ /* 0x000fc60008011605 */
[----:B------:R-:W-:Y:S02]  /*5b80*/  IMAD.MOV.U32 R4, RZ, RZ, R18 ;  /* 0x000000ffff047224 */ /* 0x000fe400078e0012 */
[----:B------:R-:W-:Y:S01]  /*5b90*/  IMAD.MOV.U32 R5, RZ, RZ, R25 ;  /* 0x000000ffff057224 */ /* 0x000fe200078e0019 */
[----:B0-----:R-:W-:Y:S06]  /*5ba0*/  @!P1 BRA `(.L_x_116) ;  /* 0x0000000000289947 */ /* 0x001fec0003800000 */
        /* <DEDUP_REMOVED lines=10> */
.L_x_116:
[----:B------:R-:W-:Y:S01]  /*5c50*/  ISETP.NE.AND P1, PT, R2, 0x1, PT ;  /* 0x000000010200780c */ /* 0x000fe20003f25270 */
[----:B------:R-:W-:Y:S01]  /*5c60*/  ULDC UR7, c[0x0][0x648] ;  /* 0x0001920000077ab9 */ /* 0x000fe20000000800 */
[----:B------:R-:W-:Y:S01]  /*5c70*/  LOP3.LUT R20, R20, UR6, RZ, 0xc0, !PT ;  /* 0x0000000614147c12 */ /* 0x000fe2000f8ec0ff */
[----:B-1----:R-:W-:Y:S01]  /*5c80*/  IMAD.MOV R21, RZ, RZ, -R21 ;  /* 0x000000ffff157224 */ /* 0x002fe200078e0a15 */
[----:B------:R-:W-:Y:S01]  /*5c90*/  SHF.R.U64 R5, R4, UR7, R5 ;  /* 0x0000000704057c19 */ /* 0x000fe20008001205 */
[----:B------:R-:W-:Y:S01]  /*5ca0*/  ULDC UR7, c[0x0][0x638] ;  /* 0x00018e0000077ab9 */ /* 0x000fe20000000800 */
[----:B------:R-:W-:Y:S01]  /*5cb0*/  ULDC UR8, c[0x0][0x610] ;  /* 0x0001840000087ab9 */ /* 0x000fe20000000800 */
[----:B------:R-:W-:Y:S02]  /*5cc0*/  IMAD.MOV.U32 R4, RZ, RZ, 0x1 ;  /* 0x00000001ff047424 */ /* 0x000fe400078e00ff */
[----:B------:R-:W-:Y:S02]  /*5cd0*/  IMAD.MOV R7, RZ, RZ, -R5 ;  /* 0x000000ffff077224 */ /* 0x000fe400078e0a05 */
[----:B------:R-:W-:Y:S01]  /*5ce0*/  IMAD R20, R5, UR5, R20 ;  /* 0x0000000505147c24 */ /* 0x000fe2000f8e0214 */
[----:B------:R-:W-:Y:S01]  /*5cf0*/  LOP3.LUT R5, R14, UR4, RZ, 0xc0, !PT ;  /* 0x000000040e057c12 */ /* 0x000fe2000f8ec0ff */
[----:B----4-:R-:W-:-:S02]  /*5d00*/  @P1 IMAD R13, R15, R21, R12 ;  /* 0x000000150f0d1224 */ /* 0x010fc400078e020c */
[----:B------:R-:W-:Y:S01]  /*5d10*/  IMAD R18, R7, UR7, R18 ;  /* 0x0000000707127c24 */ /* 0x000fe2000f8e0212 */
[----:B------:R-:W-:Y:S01]  /*5d20*/  ULDC UR7, c[0x0][0x600] ;  /* 0x0001800000077ab9 */ /* 0x000fe20000000800 */
[----:B------:R-:W-:Y:S02]  /*5d30*/  IMAD R13, R20, UR8, R13 ;  /* 0x00000008140d7c24 */ /* 0x000fe4000f8e020d */
[----:B------:R-:W-:-:S05]  /*5d40*/  IMAD R22, R18, UR7, R5 ;  /* 0x0000000712167c24 */ /* 0x000fca000f8e0205 */
[----:B------:R-:W-:Y:S02]  /*5d50*/  SEL R18, R22, R13, !P1 ;  /* 0x0000000d16127207 */ /* 0x000fe40004800000 */
[----:B------:R-:W-:-:S07]  /*5d60*/  SEL R22, R13, R22, !P1 ;  /* 0x000000160d167207 */ /* 0x000fce0004800000 */
.L_x_114:
[----:B------:R-:W-:Y:S05]  /*5d70*/  BSYNC B1 ;  /* 0x0000000000017941 */ /* 0x000fea0003800000 */
.L_x_113:
[----:B------:R-:W-:-:S13]  /*5d80*/  LOP3.LUT P1, RZ, R4, 0xff, RZ, 0xc0, !PT ;  /* 0x000000ff04ff7812 */ /* 0x000fda000782c0ff */
[----:B------:R-:W-:Y:S05]  /*5d90*/  @P1 BRA `(.L_x_117) ;  /* 0xfffffff000f41947 */ /* 0x000fea000383ffff */
[----:B------:R-:W-:Y:S05]  /*5da0*/  BSYNC B0 ;  /* 0x0000000000007941 */ /* 0x000fea0003800000 */
.L_x_105:
[----:B------:R-:W-:-:S03]  /*5db0*/  UMOV UR7, 0xffffffff ;  /* 0xffffffff00077882 */ /* 0x000fc60000000000 */
[----:B------:R-:W-:Y:S05]  /*5dc0*/  BRA.DIV UR7, `(.L_x_118) ;  /* 0x0000000607b47947 */ /* 0x000fea000b800000 */
[----:B------:R-:W-:-:S13]  /*5dd0*/  ELECT P6, URZ, PT ;  /* 0x00000000003f782f */ /* 0x000fda00038c0000 */
.L_x_137:
[----:B------:R-:W-:Y:S04]  /*5de0*/  BSSY B0, `(.L_x_119) ;  /* 0x0000046000007945 */ /* 0x000fe80003800000 */
[----:B------:R-:W-:Y:S05]  /*5df0*/  @!P6 BRA `(.L_x_120) ;  /* 0x000000040010e947 */ /* 0x000fea0003800000 */
[----:B------:R-:W-:-:S04]  /*5e00*/  LOP3.LUT R23, R23, 0x2, RZ, 0xfc, !PT ;  /* 0x0000000217177812 */ /* 0x000fc800078efcff */
[----:B------:R-:W-:-:S13]  /*5e10*/  ISETP.NE.AND P0, PT, R23, 0x3, PT ;  /* 0x000000031700780c */ /* 0x000fda0003f05270 */
[----:B------:R-:W-:Y:S05]  /*5e20*/  @!P0 BRA `(.L_x_121) ;  /* 0x0000000000048947 */ /* 0x000fea0003800000 */
[----:B------:R-:W-:Y:S01]  /*5e30*/  BPT.TRAP 0x1 ;  /* 0x000000040000795c */ /* 0x000fe20000300000 */
.L_x_121:
[----:B------:R-:W0:Y:S01]  /*5e40*/  S2R R5, SR_CgaCtaId ;  /* 0x0000000000057919 */ /* 0x000e220000008800 */
[----:B------:R-:W-:Y:S02]  /*5e50*/  MOV R0, 0x400 ;  /* 0x0000040000007802 */ /* 0x000fe40000000f00 */
[----:B------:R-:W-:Y:S02]  /*5e60*/  SHF.L.U32 R2, R3, 0x1f, RZ ;  /* 0x0000001f03027819 */ /* 0x000fe400000006ff */
[----:B0-----:R-:W-:-:S05]  /*5e70*/  LEA R5, R5, R0, 0x18 ;  /* 0x0000000005057211 */ /* 0x001fca00078ec0ff */
[----:B------:R-:W-:-:S04]  /*5e80*/  VIADD R5, R5, 0x38 ;  /* 0x0000003805057836 */ /* 0x000fc80000000000 */
[C---:B------:R-:W-:Y:S02]  /*5e90*/  IMAD R7, R8.reuse, 0x8, R5 ;  /* 0x0000000808077824 */ /* 0x040fe400078e0205 */
[----:B------:R-:W-:Y:S02]  /*5ea0*/  VIADD R8, R8, 0x1 ;  /* 0x0000000108087836 */ /* 0x000fe40000000000 */
[----:B------:R-:W0:Y:S03]  /*5eb0*/  SYNCS.PHASECHK.TRANS64.TRYWAIT P0, [R7+URZ], R2 ;  /* 0x00000002070075a7 */ /* 0x000e26000800017f */
[----:B------:R-:W-:-:S04]  /*5ec0*/  ISETP.NE.AND P1, PT, R8, 0x7, PT ;  /* 0x000000070800780c */ /* 0x000fc80003f25270 */
[----:B------:R-:W-:Y:S02]  /*5ed0*/  SEL R0, RZ, 0x1, P1 ;  /* 0x00000001ff007807 */ /* 0x000fe40000800000 */
[----:B------:R-:W-:Y:S02]  /*5ee0*/  SEL R8, R8, RZ, P1 ;  /* 0x000000ff08087207 */ /* 0x000fe40000800000 */
[----:B------:R-:W-:-:S03]  /*5ef0*/  LOP3.LUT R9, R3, R0, RZ, 0x3c, !PT ;  /* 0x0000000003097212 */ /* 0x000fc600078e3cff */
[----:B------:R-:W-:Y:S01]  /*5f00*/  IMAD R6, R8, 0x8, R5 ;  /* 0x0000000808067824 */ /* 0x000fe200078e0205 */
[----:B------:R-:W-:Y:S01]  /*5f10*/  SHF.L.U32 R3, R9, 0x1f, RZ ;  /* 0x0000001f09037819 */ /* 0x000fe200000006ff */
[----:B0-----:R-:W-:Y:S06]  /*5f20*/  @!P0 BRA `(.L_x_122) ;  /* 0x00000004007c8947 */ /* 0x001fec0003800000 */
.L_x_138:
[----:B------:R-:W1:Y:S01]  /*5f30*/  SYNCS.PHASECHK.TRANS64.TRYWAIT P0, [R6+URZ], R3 ;  /* 0x00000003060075a7 */ /* 0x000e62000800017f */
[----:B------:R-:W-:-:S05]  /*5f40*/  VIADD R0, R8, 0x1 ;  /* 0x0000000108007836 */ /* 0x000fca0000000000 */
[----:B------:R-:W-:-:S04]  /*5f50*/  ISETP.NE.AND P1, PT, R0, 0x7, PT ;  /* 0x000000070000780c */ /* 0x000fc80003f25270 */
[----:B0-----:R-:W-:Y:S02]  /*5f60*/  SEL R2, RZ, 0x1, P1 ;  /* 0x00000001ff027807 */ /* 0x001fe40000800000 */
[----:B------:R-:W-:Y:S02]  /*5f70*/  SEL R0, R0, RZ, P1 ;  /* 0x000000ff00007207 */ /* 0x000fe40000800000 */
[----:B------:R-:W-:-:S03]  /*5f80*/  LOP3.LUT R9, R9, R2, RZ, 0x3c, !PT ;  /* 0x0000000209097212 */ /* 0x000fc600078e3cff */
[----:B------:R-:W-:Y:S01]  /*5f90*/  IMAD R7, R0, 0x8, R5 ;  /* 0x0000000800077824 */ /* 0x000fe200078e0205 */
[----:B------:R-:W-:Y:S01]  /*5fa0*/  SHF.L.U32 R4, R9, 0x1f, RZ ;  /* 0x0000001f09047819 */ /* 0x000fe200000006ff */
[----:B-1----:R-:W-:Y:S06]  /*5fb0*/  @!P0 BRA `(.L_x_123) ;  /* 0x00000004006c8947 */ /* 0x002fec0003800000 */
.L_x_139:
[----:B------:R-:W1:Y:S01]  /*5fc0*/  SYNCS.PHASECHK.TRANS64.TRYWAIT P0, [R7+URZ], R4 ;  /* 0x00000004070075a7 */ /* 0x000e62000800017f */
[----:B------:R-:W-:-:S05]  /*5fd0*/  VIADD R0, R0, 0x1 ;  /* 0x0000000100007836 */ /* 0x000fca0000000000 */
[----:B------:R-:W-:-:S04]  /*5fe0*/  ISETP.NE.AND P1, PT, R0, 0x7, PT ;  /* 0x000000070000780c */ /* 0x000fc80003f25270 */
[----:B------:R-:W-:Y:S02]  /*5ff0*/  SEL R2, RZ, 0x1, P1 ;  /* 0x00000001ff027807 */ /* 0x000fe40000800000 */
[----:B------:R-:W-:Y:S02]  /*6000*/  SEL R0, R0, RZ, P1 ;  /* 0x000000ff00007207 */ /* 0x000fe40000800000 */
[----:B------:R-:W-:-:S03]  /*6010*/  LOP3.LUT R9, R9, R2, RZ, 0x3c, !PT ;  /* 0x0000000209097212 */ /* 0x000fc600078e3cff */
[----:B0-----:R-:W-:Y:S01]  /*6020*/  IMAD R6, R0, 0x8, R5 ;  /* 0x0000000800067824 */ /* 0x001fe200078e0205 */
[----:B------:R-:W-:Y:S01]  /*6030*/  SHF.L.U32 R3, R9, 0x1f, RZ ;  /* 0x0000001f09037819 */ /* 0x000fe200000006ff */
[----:B-1----:R-:W-:Y:S06]  /*6040*/  @!P0 BRA `(.L_x_124) ;  /* 0x00000004005c8947 */ /* 0x002fec0003800000 */
.L_x_140:
        /* <DEDUP_REMOVED lines=9> */
.L_x_141:
        /* <DEDUP_REMOVED lines=9> */
.L_x_142:
[----:B------:R-:W1:Y:S01]  /*6170*/  SYNCS.PHASECHK.TRANS64.TRYWAIT P0, [R6+URZ], R3 ;  /* 0x00000003060075a7 */ /* 0x000e62000800017f */
[----:B------:R-:W-:-:S05]  /*6180*/  VIADD R0, R0, 0x1 ;  /* 0x0000000100007836 */ /* 0x000fca0000000000 */
[----:B------:R-:W-:-:S04]  /*6190*/  ISETP.NE.AND P1, PT, R0, 0x7, PT ;  /* 0x000000070000780c */ /* 0x000fc80003f25270 */
[----:B------:R-:W-:Y:S02]  /*61a0*/  SEL R2, RZ, 0x1, P1 ;  /* 0x00000001ff027807 */ /* 0x000fe40000800000 */
[----:B------:R-:W-:Y:S02]  /*61b0*/  SEL R0, R0, RZ, P1 ;  /* 0x000000ff00007207 */ /* 0x000fe40000800000 */
[----:B------:R-:W-:Y:S01]  /*61c0*/  LOP3.LUT R2, R9, R2, RZ, 0x3c, !PT ;  /* 0x0000000209027212 */ /* 0x000fe200078e3cff */
[----:B-1----:R-:W-:Y:S06]  /*61d0*/  @!P0 BRA `(.L_x_127) ;  /* 0x0000000400348947 */ /* 0x002fec0003800000 */
.L_x_143:
[----:B------:R-:W-:Y:S01]  /*61e0*/  IMAD R5, R0, 0x8, R5 ;  /* 0x0000000800057824 */ /* 0x000fe200078e0205 */
[----:B------:R-:W-:-:S07]  /*61f0*/  SHF.L.U32 R0, R2, 0x1f, RZ ;  /* 0x0000001f02007819 */ /* 0x000fce00000006ff */
.L_x_128:
[----:B---3--:R3:W4:Y:S02]  /*6200*/  SYNCS.PHASECHK.TRANS64.TRYWAIT P0, [R5+URZ], R0 ;  /* 0x00000000050075a7 */ /* 0x008724000800017f */
[----:B----4-:R-:W-:Y:S05]  /*6210*/  @!P0 NANOSLEEP.SYNCS 0x989680 ;  /* 0x009896800000895d */ /* 0x010fea0003900000 */
[----:B------:R-:W4:Y:S02]  /*6220*/  @!P0 SYNCS.PHASECHK.TRANS64 P0, [R5+URZ], R0 ;  /* 0x00000000050085a7 */ /* 0x000f24000800007f */
[----:B----4-:R-:W-:Y:S05]  /*6230*/  @!P0 BRA `(.L_x_128) ;  /* 0xfffffffc00f08947 */ /* 0x010fea000383ffff */
.L_x_120:
[----:B------:R-:W-:Y:S05]  /*6240*/  BSYNC B0 ;  /* 0x0000000000007941 */ /* 0x000fea0003800000 */
.L_x_119:
[----:B------:R-:W-:Y:S05]  /*6250*/  EXIT ;  /* 0x000000000000794d */ /* 0x000fea0003800000 */
.L_x_19:
[----:B0-----:R-:W-:-:S04]  /*6260*/  IMAD.U32 R3, RZ, RZ, UR43 ;  /* 0x0000002bff037e24 */ /* 0x001fc8000f8e00ff */
[----:B------:R0:W1:Y:S03]  /*6270*/  SYNCS.PHASECHK.TRANS64.TRYWAIT P0, [R3+URZ+-0x8], R0 ;  /* 0xfffff800030075a7 */ /* 0x000066000800017f */
[----:B-1----:R-:W-:Y:S05]  /*6280*/  @!P0 NANOSLEEP.SYNCS 0x989680 ;  /* 0x009896800000895d */ /* 0x002fea0003900000 */
[----:B------:R-:W1:Y:S02]  /*6290*/  @!P0 SYNCS.PHASECHK.TRANS64 P0, [R3+URZ+-0x8], R0 ;  /* 0xfffff800030085a7 */ /* 0x000e64000800007f */
[----:B-1----:R-:W-:Y:S05]  /*62a0*/  @!P0 BRA `(.L_x_19) ;  /* 0xfffffffc00ec8947 */ /* 0x002fea000383ffff */
[----:B------:R-:W-:Y:S05]  /*62b0*/  BRA `(.L_x_129) ;  /* 0xffffffb400607947 */ /* 0x000fea000383ffff */
.L_x_24:
[----:B-1----:R1:W2:Y:S02]  /*62c0*/  SYNCS.PHASECHK.TRANS64.TRYWAIT P1, [R3+URZ], R0 ;  /* 0x00000000030075a7 */ /* 0x0022a4000802017f */
[----:B--2---:R-:W-:Y:S05]  /*62d0*/  @!P1 NANOSLEEP.SYNCS 0x989680 ;  /* 0x009896800000995d */ /* 0x004fea0003900000 */
[----:B------:R-:W2:Y:S02]  /*62e0*/  @!P1 SYNCS.PHASECHK.TRANS64 P1, [R3+URZ], R0 ;  /* 0x00000000030095a7 */ /* 0x000ea4000802007f */
[----:B--2---:R-:W-:Y:S05]  /*62f0*/  @!P1 BRA `(.L_x_24) ;  /* 0xfffffffc00f09947 */ /* 0x004fea000383ffff */
[----:B------:R-:W-:Y:S05]  /*6300*/  BRA `(.L_x_23) ;  /* 0xffffffb400cc7947 */ /* 0x000fea000383ffff */
.L_x_29:
[----:B-1----:R-:W-:-:S04]  /*6310*/  IMAD.U32 R5, RZ, RZ, UR4 ;  /* 0x00000004ff057e24 */ /* 0x002fc8000f8e00ff */
[----:B------:R1:W2:Y:S03]  /*6320*/  SYNCS.PHASECHK.TRANS64.TRYWAIT P1, [R5+URZ], R4 ;  /* 0x00000004050075a7 */ /* 0x0002a6000802017f */
[----:B--2---:R-:W-:Y:S05]  /*6330*/  @!P1 NANOSLEEP.SYNCS 0x989680 ;  /* 0x009896800000995d */ /* 0x004fea0003900000 */
[----:B------:R-:W2:Y:S02]  /*6340*/  @!P1 SYNCS.PHASECHK.TRANS64 P1, [R5+URZ], R4 ;  /* 0x00000004050095a7 */ /* 0x000ea4000802007f */
[----:B--2---:R-:W-:Y:S05]  /*6350*/  @!P1 BRA `(.L_x_29) ;  /* 0xfffffffc00ec9947 */ /* 0x004fea000383ffff */
[----:B------:R-:W-:Y:S05]  /*6360*/  BRA `(.L_x_28) ;  /* 0xffffffb800f47947 */ /* 0x000fea000383ffff */
.L_x_37:
[----:B0-----:R-:W-:-:S04]  /*6370*/  IMAD.U32 R3, RZ, RZ, UR43 ;  /* 0x0000002bff037e24 */ /* 0x001fc8000f8e00ff */
[----:B------:R0:W1:Y:S03]  /*6380*/  SYNCS.PHASECHK.TRANS64.TRYWAIT P0, [R3+URZ+0x8], R0 ;  /* 0x00000800030075a7 */ /* 0x000066000800017f */
[----:B-1----:R-:W-:Y:S05]  /*6390*/  @!P0 NANOSLEEP.SYNCS 0x989680 ;  /* 0x009896800000895d */ /* 0x002fea0003900000 */
[----:B------:R-:W1:Y:S02]  /*63a0*/  @!P0 SYNCS.PHASECHK.TRANS64 P0, [R3+URZ+0x8], R0 ;  /* 0x00000800030085a7 */ /* 0x000e64000800007f */
[----:B-1----:R-:W-:Y:S05]  /*63b0*/  @!P0 BRA `(.L_x_37) ;  /* 0xfffffffc00ec8947 */ /* 0x002fea000383ffff */
[----:B------:R-:W-:Y:S05]  /*63c0*/  BRA `(.L_x_130) ;  /* 0xffffffc000b87947 */ /* 0x000fea000383ffff */
.L_x_106:
[----:B------:R-:W-:Y:S01]  /*63d0*/  BSSY B1, `(.L_x_131) ;  /* 0x0000006000017945 */ /* 0x000fe20003800000 */
[----:B------:R-:W-:-:S07]  /*63e0*/  IMAD.MOV.U32 R15, RZ, RZ, -0x1 ;  /* 0xffffffffff0f7424 */ /* 0x000fce00078e00ff */
[----:B--2--5:R-:W-:Y:S05]  /*63f0*/  WARPSYNC.COLLECTIVE R15, `(.L_x_132) ;  /* 0x000000000f0c7348 */ /* 0x024fea0003c00000 */
[----:B------:R-:W-:Y:S02]  /*6400*/  ELECT P6, UR62, PT ;  /* 0x00000000003e782f */ /* 0x000fe400038c0000 */
[----:B------:R-:W-:Y:S01]  /*6410*/  MOV R14, UR62 ;  /* 0x0000003e000e7c02 */ /* 0x000fe20008000f00 */
[----:B--2--5:R-:W-:Y:S10]  /*6420*/  ENDCOLLECTIVE ;  /* 0x000000000000791b */ /* 0x024ff40003800000 */
.L_x_132:
[----:B------:R-:W-:Y:S05]  /*6430*/  BSYNC B1 ;  /* 0x0000000000017941 */ /* 0x000fea0003800000 */
.L_x_131:
[----:B------:R-:W-:Y:S05]  /*6440*/  BRA `(.L_x_133) ;  /* 0xffffffec00547947 */ /* 0x000fea000383ffff */
.L_x_109:
[----:B0-----:R0:W1:Y:S02]  /*6450*/  SYNCS.PHASECHK.TRANS64.TRYWAIT P1, [R14+URZ+0x38], R5 ;  /* 0x000038050e0075a7 */ /* 0x001064000802017f */
[----:B-1----:R-:W-:Y:S05]  /*6460*/  @!P1 NANOSLEEP.SYNCS 0x989680 ;  /* 0x009896800000995d */ /* 0x002fea0003900000 */
[----:B------:R-:W1:Y:S02]  /*6470*/  @!P1 SYNCS.PHASECHK.TRANS64 P1, [R14+URZ+0x38], R5 ;  /* 0x000038050e0095a7 */ /* 0x000e64000802007f */
[----:B-1----:R-:W-:Y:S05]  /*6480*/  @!P1 BRA `(.L_x_109) ;  /* 0xfffffffc00f09947 */ /* 0x002fea000383ffff */
[----:B------:R-:W-:Y:S05]  /*6490*/  BRA `(.L_x_134) ;  /* 0xffffffec00907947 */ /* 0x000fea000383ffff */
.L_x_118:
[----:B------:R-:W-:Y:S01]  /*64a0*/  BSSY B0, `(.L_x_135) ;  /* 0x0000006000007945 */ /* 0x000fe20003800000 */
[----:B------:R-:W-:-:S07]  /*64b0*/  IMAD.MOV.U32 R15, RZ, RZ, -0x1 ;  /* 0xffffffffff0f7424 */ /* 0x000fce00078e00ff */
[----:B--2--5:R-:W-:Y:S05]  /*64c0*/  WARPSYNC.COLLECTIVE R15, `(.L_x_136) ;  /* 0x000000000f0c7348 */ /* 0x024fea0003c00000 */
[----:B------:R-:W-:Y:S02]  /*64d0*/  ELECT P6, UR62, PT ;  /* 0x00000000003e782f */ /* 0x000fe400038c0000 */
[----:B------:R-:W-:Y:S01]  /*64e0*/  MOV R14, UR62 ;  /* 0x0000003e000e7c02 */ /* 0x000fe20008000f00 */
[----:B--2--5:R-:W-:Y:S10]  /*64f0*/  ENDCOLLECTIVE ;  /* 0x000000000000791b */ /* 0x024ff40003800000 */
.L_x_136:
[----:B------:R-:W-:Y:S05]  /*6500*/  BSYNC B0 ;  /* 0x0000000000007941 */ /* 0x000fea0003800000 */
.L_x_135:
[----:B------:R-:W-:Y:S05]  /*6510*/  BRA `(.L_x_137) ;  /* 0xfffffff800307947 */ /* 0x000fea000383ffff */
.L_x_122:
[----:B0-----:R0:W1:Y:S02]  /*6520*/  SYNCS.PHASECHK.TRANS64.TRYWAIT P0, [R7+URZ], R2 ;  /* 0x00000002070075a7 */ /* 0x001064000800017f */
[----:B-1----:R-:W-:Y:S05]  /*6530*/  @!P0 NANOSLEEP.SYNCS 0x989680 ;  /* 0x009896800000895d */ /* 0x002fea0003900000 */
[----:B------:R-:W1:Y:S02]  /*6540*/  @!P0 SYNCS.PHASECHK.TRANS64 P0, [R7+URZ], R2 ;  /* 0x00000002070085a7 */ /* 0x000e64000800007f */
[----:B-1----:R-:W-:Y:S05]  /*6550*/  @!P0 BRA `(.L_x_122) ;  /* 0xfffffffc00f08947 */ /* 0x002fea000383ffff */
[----:B------:R-:W-:Y:S05]  /*6560*/  BRA `(.L_x_138) ;  /* 0xfffffff800707947 */ /* 0x000fea000383ffff */
.L_x_123:
[----:B0-----:R0:W1:Y:S02]  /*6570*/  SYNCS.PHASECHK.TRANS64.TRYWAIT P0, [R6+URZ], R3 ;  /* 0x00000003060075a7 */ /* 0x001064000800017f */
[----:B-1----:R-:W-:Y:S05]  /*6580*/  @!P0 NANOSLEEP.SYNCS 0x989680 ;  /* 0x009896800000895d */ /* 0x002fea0003900000 */
[----:B------:R-:W1:Y:S02]  /*6590*/  @!P0 SYNCS.PHASECHK.TRANS64 P0, [R6+URZ], R3 ;  /* 0x00000003060085a7 */ /* 0x000e64000800007f */
[----:B-1----:R-:W-:Y:S05]  /*65a0*/  @!P0 BRA `(.L_x_123) ;  /* 0xfffffffc00f08947 */ /* 0x002fea000383ffff */
[----:B------:R-:W-:Y:S05]  /*65b0*/  BRA `(.L_x_139) ;  /* 0xfffffff800807947 */ /* 0x000fea000383ffff */
.L_x_124:
[----:B0-----:R0:W1:Y:S02]  /*65c0*/  SYNCS.PHASECHK.TRANS64.TRYWAIT P0, [R7+URZ], R4 ;  /* 0x00000004070075a7 */ /* 0x001064000800017f */
[----:B-1----:R-:W-:Y:S05]  /*65d0*/  @!P0 NANOSLEEP.SYNCS 0x989680 ;  /* 0x009896800000895d */ /* 0x002fea0003900000 */
[----:B------:R-:W1:Y:S02]  /*65e0*/  @!P0 SYNCS.PHASECHK.TRANS64 P0, [R7+URZ], R4 ;  /* 0x00000004070085a7 */ /* 0x000e64000800007f */
[----:B-1----:R-:W-:Y:S05]  /*65f0*/  @!P0 BRA `(.L_x_124) ;  /* 0xfffffffc00f08947 */ /* 0x002fea000383ffff */
[----:B------:R-:W-:Y:S05]  /*6600*/  BRA `(.L_x_140) ;  /* 0xfffffff800907947 */ /* 0x000fea000383ffff */
.L_x_125:
[----:B0-----:R0:W1:Y:S02]  /*6610*/  SYNCS.PHASECHK.TRANS64.TRYWAIT P0, [R6+URZ], R3 ;  /* 0x00000003060075a7 */ /* 0x001064000800017f */
[----:B-1----:R-:W-:Y:S05]  /*6620*/  @!P0 NANOSLEEP.SYNCS 0x989680 ;  /* 0x009896800000895d */ /* 0x002fea0003900000 */
[----:B------:R-:W1:Y:S02]  /*6630*/  @!P0 SYNCS.PHASECHK.TRANS64 P0, [R6+URZ], R3 ;  /* 0x00000003060085a7 */ /* 0x000e64000800007f */
[----:B-1----:R-:W-:Y:S05]  /*6640*/  @!P0 BRA `(.L_x_125) ;  /* 0xfffffffc00f08947 */ /* 0x002fea000383ffff */
[----:B------:R-:W-:Y:S05]  /*6650*/  BRA `(.L_x_141) ;  /* 0xfffffff800a07947 */ /* 0x000fea000383ffff */
.L_x_126:
[----:B0-----:R0:W1:Y:S02]  /*6660*/  SYNCS.PHASECHK.TRANS64.TRYWAIT P0, [R7+URZ], R4 ;  /* 0x00000004070075a7 */ /* 0x001064000800017f */
[----:B-1----:R-:W-:Y:S05]  /*6670*/  @!P0 NANOSLEEP.SYNCS 0x989680 ;  /* 0x009896800000895d */ /* 0x002fea0003900000 */
[----:B------:R-:W1:Y:S02]  /*6680*/  @!P0 SYNCS.PHASECHK.TRANS64 P0, [R7+URZ], R4 ;  /* 0x00000004070085a7 */ /* 0x000e64000800007f */
[----:B-1----:R-:W-:Y:S05]  /*6690*/  @!P0 BRA `(.L_x_126) ;  /* 0xfffffffc00f08947 */ /* 0x002fea000383ffff */
[----:B------:R-:W-:Y:S05]  /*66a0*/  BRA `(.L_x_142) ;  /* 0xfffffff800b07947 */ /* 0x000fea000383ffff */
.L_x_127:
[----:B-1----:R1:W3:Y:S02]  /*66b0*/  SYNCS.PHASECHK.TRANS64.TRYWAIT P0, [R6+URZ], R3 ;  /* 0x00000003060075a7 */ /* 0x0022e4000800017f */
[----:B---3--:R-:W-:Y:S05]  /*66c0*/  @!P0 NANOSLEEP.SYNCS 0x989680 ;  /* 0x009896800000895d */ /* 0x008fea0003900000 */
[----:B------:R-:W3:Y:S02]  /*66d0*/  @!P0 SYNCS.PHASECHK.TRANS64 P0, [R6+URZ], R3 ;  /* 0x00000003060085a7 */ /* 0x000ee4000800007f */
[----:B---3--:R-:W-:Y:S05]  /*66e0*/  @!P0 BRA `(.L_x_127) ;  /* 0xfffffffc00f08947 */ /* 0x008fea000383ffff */
[----:B------:R-:W-:Y:S05]  /*66f0*/  BRA `(.L_x_143) ;  /* 0xfffffff800b87947 */ /* 0x000fea000383ffff */
.L_x_144:
[----:B------:R-:W-:-:S00]  /*6700*/  BRA `(.L_x_144) ;  /* 0xfffffffc00fc7947 */ /* 0x000fc0000383ffff */
[----:B------:R-:W-:-:S00]  /*6710*/  NOP ;  /* 0x0000000000007918 */ /* 0x000fc00000000000 */
        /* <DEDUP_REMOVED lines=14> */
.L_x_145:


//--------------------- .nv.global.init           --------------------------
	.section	.nv.global.init,"aw",@progbits
.nv.global.init:
	.type		$str$22,@object
	.size		$str$22,($str$23 - $str$22)
$str$22:
        /*0000*/ 	.byte	0x6b, 0x5f, 0x74, 0x69, 0x6c, 0x65, 0x5f, 0x63, 0x6f, 0x75, 0x6e, 0x74, 0x20, 0x3e, 0x3d, 0x20
        /*0010*/ 	.byte	0x31, 0x00
	.type		$str$23,@object
	.size		$str$23,(__unnamed_1 - $str$23)
$str$23:
        /*0012*/ 	.byte	0x2f, 0x74, 0x6d, 0x70, 0x2f, 0x63, 0x75, 0x74, 0x6c, 0x61, 0x73, 0x73, 0x5f, 0x73, 0x77, 0x65
        /*0022*/ 	.byte	0x65, 0x70, 0x5f, 0x73, 0x72, 0x63, 0x2f, 0x69, 0x6e, 0x63, 0x6c, 0x75, 0x64, 0x65, 0x2f, 0x63
        /*0032*/ 	.byte	0x75, 0x74, 0x6c, 0x61, 0x73, 0x73, 0x2f, 0x67, 0x65, 0x6d, 0x6d, 0x2f, 0x63, 0x6f, 0x6c, 0x6c
        /*0042*/ 	.byte	0x65, 0x63, 0x74, 0x69, 0x76, 0x65, 0x2f, 0x73, 0x6d, 0x39, 0x30, 0x5f, 0x6d, 0x6d, 0x61, 0x5f
        /*0052*/ 	.byte	0x74, 0x6d, 0x61, 0x5f, 0x67, 0x6d, 0x6d, 0x61, 0x5f, 0x73, 0x73, 0x5f, 0x77, 0x61, 0x72, 0x70
        /*0062*/ 	.byte	0x73, 0x70, 0x65, 0x63, 0x69, 0x61, 0x6c, 0x69, 0x7a, 0x65, 0x64, 0x2e, 0x68, 0x70, 0x70, 0x00
	.type		__unnamed_1,@object
	.size		__unnamed_1,(.L_0 - __unnamed_1)
__unnamed_1:
        /*0072*/ 	.byte	0x76, 0x6f, 0x69, 0x64, 0x20, 0x63, 0x75, 0x74, 0x6c, 0x61, 0x73, 0x73, 0x3a, 0x3a, 0x67, 0x65
        /* <DEDUP_REMOVED lines=177> */
        /*0b92*/ 	.byte	0x5d, 0x00
.L_0:


//--------------------- .nv.shared._ZN7cutlass13device_kernelINS_4gemm6kernel13GemmUniversalIN4cute5tupleIJiiiiEEENS1_10collective13CollectiveMmaINS1_34MainloopSm90TmaGmmaWarpSpecializedILi7ENS5_IJNS4_1CILi1EEENSA_ILi2EEESB_EEENS1_32KernelTmaWarpSpecializedPingpongEEENS5_IJNSA_ILi64EEESG_SG_EEENS_10tfloat32_tENS5_IJlSB_lEEESI_SJ_NS4_8TiledMMAINS4_8MMA_AtomIJNS4_4SM904GMMA29MMA_64x64x8_F32TF32TF32_SS_TNILNSN_7ScaleInE1ELSP_1EEEEEENS4_6LayoutINS5_IJSB_SB_SB_EEENS5_IJNSA_ILi0EEESU_SU_EEEEENS5_IJNS4_10UnderscoreESX_SX_EEEEENS4_23SM90_TMA_LOAD_MULTICASTENS4_14ComposedLayoutINS4_7SwizzleILi3ELi4ELi3EEENS4_18smem_ptr_flag_bitsILi32EEENSS_INS5_IJNSA_ILi8EEENSA_ILi32EEEEEENS5_IJS17_SB_EEEEEEEvNS4_8identityENS4_13SM90_TMA_LOADES1B_vS1C_EENS_8epilogue10collective6detail29Sm90TmaWarpSpecializedAdapterINS1G_15DefaultEpilogueISI_SJ_SJ_NS1F_6thread17LinearCombinationISI_Li1EffLNS1K_9ScaleType4KindE0ELNS_15FloatRoundStyleE2ESI_EENS1_15EpilogueDefaultEEEEEvvEEEEvNT_6ParamsE --------------------------
	.section	.nv.shared._ZN7cutlass13device_kernelINS_4gemm6kernel13GemmUniversalIN4cute5tupleIJiiiiEEENS1_10collective13CollectiveMmaINS1_34MainloopSm90TmaGmmaWarpSpecializedILi7ENS5_IJNS4_1CILi1EEENSA_ILi2EEESB_EEENS1_32KernelTmaWarpSpecializedPingpongEEENS5_IJNSA_ILi64EEESG_SG_EEENS_10tfloat32_tENS5_IJlSB_lEEESI_SJ_NS4_8TiledMMAINS4_8MMA_AtomIJNS4_4SM904GMMA29MMA_64x64x8_F32TF32TF32_SS_TNILNSN_7ScaleInE1ELSP_1EEEEEENS4_6LayoutINS5_IJSB_SB_SB_EEENS5_IJNSA_ILi0EEESU_SU_EEEEENS5_IJNS4_10UnderscoreESX_SX_EEEEENS4_23SM90_TMA_LOAD_MULTICASTENS4_14ComposedLayoutINS4_7SwizzleILi3ELi4ELi3EEENS4_18smem_ptr_flag_bitsILi32EEENSS_INS5_IJNSA_ILi8EEENSA_ILi32EEEEEENS5_IJS17_SB_EEEEEEEvNS4_8identityENS4_13SM90_TMA_LOADES1B_vS1C_EENS_8epilogue10collective6detail29Sm90TmaWarpSpecializedAdapterINS1G_15DefaultEpilogueISI_SJ_SJ_NS1F_6thread17LinearCombinationISI_Li1EffLNS1K_9ScaleType4KindE0ELNS_15FloatRoundStyleE2ESI_EENS1_15EpilogueDefaultEEEEEvvEEEEvNT_6ParamsE,"aw",@nobits
	.sectionflags	@""
	.align	16
	.zero		1024


//--------------------- .nv.shared.reserved.0     --------------------------
	.section	.nv.shared.reserved.0,"aw",@nobits
	.weak		__nv_reservedSMEM_offset_0_alias
	.size		__nv_reservedSMEM_offset_0_alias, 0, 0
	.other		__nv_reservedSMEM_offset_0_alias,@"STO_CUDA_RESERVED_SHARED STV_DEFAULT"
__nv_reservedSMEM_offset_0_alias:
	.zero		0


//--------------------- .nv.global                --------------------------
	.section	.nv.global,"aw",@nobits
.nv.global:
	.type		_ZN39_INTERNAL_310d408c_4_k_cu_fcf68d71_58084cute1_E,@object
	.size		_ZN39_INTERNAL_310d408c_4_k_cu_fcf68d71_58084cute1_E,(_ZN39_INTERNAL_310d408c_4_k_cu_fcf68d71_58084cuda3std3__45__cpo6cbeginE - _ZN39_INTERNAL_310d408c_4_k_cu_fcf68d71_58084cute1_E)
_ZN39_INTERNAL_310d408c_4_k_cu_fcf68d71_58084cute1_E:
	.zero		1
	.type		_ZN39_INTERNAL_310d408c_4_k_cu_fcf68d71_58084cuda3std3__45__cpo6cbeginE,@object
	.size		_ZN39_INTERNAL_310d408c_4_k_cu_fcf68d71_58084cuda3std3__45__cpo6cbeginE,(_ZN39_INTERNAL_310d408c_4_k_cu_fcf68d71_58084cuda3std3__48in_placeE - _ZN39_INTERNAL_310d408c_4_k_cu_fcf68d71_58084cuda3std3__45__cpo6cbeginE)
_ZN39_INTERNAL_310d408c_4_k_cu_fcf68d71_58084cuda3std3__45__cpo6cbeginE:
	.zero		1
	.type		_ZN39_INTERNAL_310d408c_4_k_cu_fcf68d71_58084cuda3std3__48in_placeE,@object
	.size		_ZN39_INTERNAL_310d408c_4_k_cu_fcf68d71_58084cuda3std3__48in_placeE,(_ZN39_INTERNAL_310d408c_4_k_cu_fcf68d71_58084cuda3std6ranges3__45__cpo9iter_moveE - _ZN39_INTERNAL_310d408c_4_k_cu_fcf68d71_58084cuda3std3__48in_placeE)
_ZN39_INTERNAL_310d408c_4_k_cu_fcf68d71_58084cuda3std3__48in_placeE:
	.zero		1
	.type		_ZN39_INTERNAL_310d408c_4_k_cu_fcf68d71_58084cuda3std6ranges3__45__cpo9iter_moveE,@object
	.size		_ZN39_INTERNAL_310d408c_4_k_cu_fcf68d71_58084cuda3std6ranges3__45__cpo9iter_moveE,(_ZN39_INTERNAL_310d408c_4_k_cu_fcf68d71_58084cuda3std3__45__cpo5beginE - _ZN39_INTERNAL_310d408c_4_k_cu_fcf68d71_58084cuda3std6ranges3__45__cpo9iter_moveE)
_ZN39_INTERNAL_310d408c_4_k_cu_fcf68d71_58084cuda3std6ranges3__45__cpo9iter_moveE:
	.zero		1
	.type		_ZN39_INTERNAL_310d408c_4_k_cu_fcf68d71_58084cuda3std3__45__cpo5beginE,@object
	.size		_ZN39_INTERNAL_310d408c_4_k_cu_fcf68d71_58084cuda3std3__45__cpo5beginE,(_ZN39_INTERNAL_310d408c_4_k_cu_fcf68d71_58084cuda3std3__441_GLOBAL__N__310d408c_4_k_cu_fcf68d71_58086ignoreE - _ZN39_INTERNAL_310d408c_4_k_cu_fcf68d71_58084cuda3std3__45__cpo5beginE)
_ZN39_INTERNAL_310d408c_4_k_cu_fcf68d71_58084cuda3std3__45__cpo5beginE:
	.zero		1
	.type		_ZN39_INTERNAL_310d408c_4_k_cu_fcf68d71_58084cuda3std3__441_GLOBAL__N__310d408c_4_k_cu_fcf68d71_58086ignoreE,@object
	.size		_ZN39_INTERNAL_310d408c_4_k_cu_fcf68d71_58084cuda3std3__441_GLOBAL__N__310d408c_4_k_cu_fcf68d71_58086ignoreE,(_ZN39_INTERNAL_310d408c_4_k_cu_fcf68d71_58084cute7productE - _ZN39_INTERNAL_310d408c_4_k_cu_fcf68d71_58084cuda3std3__441_GLOBAL__N__310d408c_4_k_cu_fcf68d71_58086ignoreE)
_ZN39_INTERNAL_310d408c_4_k_cu_fcf68d71_58084cuda3std3__441_GLOBAL__N__310d408c_4_k_cu_fcf68d71_58086ignoreE:
	.zero		1
	.type		_ZN39_INTERNAL_310d408c_4_k_cu_fcf68d71_58084cute7productE,@object
	.size		_ZN39_INTERNAL_310d408c_4_k_cu_fcf68d71_58084cute7productE,(_ZN39_INTERNAL_310d408c_4_k_cu_fcf68d71_58084cuda3std3__45__cpo3endE - _ZN39_INTERNAL_310d408c_4_k_cu_fcf68d71_58084cute7productE)
_ZN39_INTERNAL_310d408c_4_k_cu_fcf68d71_58084cute7productE:
	.zero		1
	.type		_ZN39_INTERNAL_310d408c_4_k_cu_fcf68d71_58084cuda3std3__45__cpo3endE,@object
	.size		_ZN39_INTERNAL_310d408c_4_k_cu_fcf68d71_58084cuda3std3__45__cpo3endE,(_ZN39_INTERNAL_310d408c_4_k_cu_fcf68d71_58084cuda3std3__419piecewise_constructE - _ZN39_INTERNAL_310d408c_4_k_cu_fcf68d71_58084cuda3std3__45__cpo3endE)
_ZN39_INTERNAL_310d408c_4_k_cu_fcf68d71_58084cuda3std3__45__cpo3endE:
	.zero		1
	.type		_ZN39_INTERNAL_310d408c_4_k_cu_fcf68d71_58084cuda3std3__419piecewise_constructE,@object
	.size		_ZN39_INTERNAL_310d408c_4_k_cu_fcf68d71_58084cuda3std3__419piecewise_constructE,(_ZN39_INTERNAL_310d408c_4_k_cu_fcf68d71_58084cuda3std3__45__cpo4cendE - _ZN39_INTERNAL_310d408c_4_k_cu_fcf68d71_58084cuda3std3__419piecewise_constructE)
_ZN39_INTERNAL_310d408c_4_k_cu_fcf68d71_58084cuda3std3__419piecewise_constructE:
	.zero		1
	.type		_ZN39_INTERNAL_310d408c_4_k_cu_fcf68d71_58084cuda3std3__45__cpo4cendE,@object
	.size		_ZN39_INTERNAL_310d408c_4_k_cu_fcf68d71_58084cuda3std3__45__cpo4cendE,(_ZN39_INTERNAL_310d408c_4_k_cu_fcf68d71_58084cuda3std6ranges3__45__cpo4swapE - _ZN39_INTERNAL_310d408c_4_k_cu_fcf68d71_58084cuda3std3__45__cpo4cendE)
_ZN39_INTERNAL_310d408c_4_k_cu_fcf68d71_58084cuda3std3__45__cpo4cendE:
	.zero		1
	.type		_ZN39_INTERNAL_310d408c_4_k_cu_fcf68d71_58084cuda3std6ranges3__45__cpo4swapE,@object
	.size		_ZN39_INTERNAL_310d408c_4_k_cu_fcf68d71_58084cuda3std6ranges3__45__cpo4swapE,(.L_8 - _ZN39_INTERNAL_310d408c_4_k_cu_fcf68d71_58084cuda3std6ranges3__45__cpo4swapE)
_ZN39_INTERNAL_310d408c_4_k_cu_fcf68d71_58084cuda3std6ranges3__45__cpo4swapE:
	.zero		1
.L_8:


//--------------------- .nv.constant0._ZN7cutlass13device_kernelINS_4gemm6kernel13GemmUniversalIN4cute5tupleIJiiiiEEENS1_10collective13CollectiveMmaINS1_34MainloopSm90TmaGmmaWarpSpecializedILi7ENS5_IJNS4_1CILi1EEENSA_ILi2EEESB_EEENS1_32KernelTmaWarpSpecializedPingpongEEENS5_IJNSA_ILi64EEESG_SG_EEENS_10tfloat32_tENS5_IJlSB_lEEESI_SJ_NS4_8TiledMMAINS4_8MMA_AtomIJNS4_4SM904GMMA29MMA_64x64x8_F32TF32TF32_SS_TNILNSN_7ScaleInE1ELSP_1EEEEEENS4_6LayoutINS5_IJSB_SB_SB_EEENS5_IJNSA_ILi0EEESU_SU_EEEEENS5_IJNS4_10UnderscoreESX_SX_EEEEENS4_23SM90_TMA_LOAD_MULTICASTENS4_14ComposedLayoutINS4_7SwizzleILi3ELi4ELi3EEENS4_18smem_ptr_flag_bitsILi32EEENSS_INS5_IJNSA_ILi8EEENSA_ILi32EEEEEENS5_IJS17_SB_EEEEEEEvNS4_8identityENS4_13SM90_TMA_LOADES1B_vS1C_EENS_8epilogue10collective6detail29Sm90TmaWarpSpecializedAdapterINS1G_15DefaultEpilogueISI_SJ_SJ_NS1F_6thread17LinearCombinationISI_Li1EffLNS1K_9ScaleType4KindE0ELNS_15FloatRoundStyleE2ESI_EENS1_15EpilogueDefaultEEEEEvvEEEEvNT_6ParamsE --------------------------
	.section	.nv.constant0._ZN7cutlass13device_kernelINS_4gemm6kernel13GemmUniversalIN4cute5tupleIJiiiiEEENS1_10collective13CollectiveMmaINS1_34MainloopSm90TmaGmmaWarpSpecializedILi7ENS5_IJNS4_1CILi1EEENSA_ILi2EEESB_EEENS1_32KernelTmaWarpSpecializedPingpongEEENS5_IJNSA_ILi64EEESG_SG_EEENS_10tfloat32_tENS5_IJlSB_lEEESI_SJ_NS4_8TiledMMAINS4_8MMA_AtomIJNS4_4SM904GMMA29MMA_64x64x8_F32TF32TF32_SS_TNILNSN_7ScaleInE1ELSP_1EEEEEENS4_6LayoutINS5_IJSB_SB_SB_EEENS5_IJNSA_ILi0EEESU_SU_EEEEENS5_IJNS4_10UnderscoreESX_SX_EEEEENS4_23SM90_TMA_LOAD_MULTICASTENS4_14ComposedLayoutINS4_7SwizzleILi3ELi4ELi3EEENS4_18smem_ptr_flag_bitsILi32EEENSS_INS5_IJNSA_ILi8EEENSA_ILi32EEEEEENS5_IJS17_SB_EEEEEEEvNS4_8identityENS4_13SM90_TMA_LOADES1B_vS1C_EENS_8epilogue10collective6detail29Sm90TmaWarpSpecializedAdapterINS1G_15DefaultEpilogueISI_SJ_SJ_NS1F_6thread17LinearCombinationISI_Li1EffLNS1K_9ScaleType4KindE0ELNS_15FloatRoundStyleE2ESI_EENS1_15EpilogueDefaultEEEEEvvEEEEvNT_6ParamsE,"a",@progbits
	.sectionflags	@""
	.align	4
.nv.constant0._ZN7cutlass13device_kernelINS_4gemm6kernel13GemmUniversalIN4cute5tupleIJiiiiEEENS1_10collective13CollectiveMmaINS1_34MainloopSm90TmaGmmaWarpSpecializedILi7ENS5_IJNS4_1CILi1EEENSA_ILi2EEESB_EEENS1_32KernelTmaWarpSpecializedPingpongEEENS5_IJNSA_ILi64EEESG_SG_EEENS_10tfloat32_tENS5_IJlSB_lEEESI_SJ_NS4_8TiledMMAINS4_8MMA_AtomIJNS4_4SM904GMMA29MMA_64x64x8_F32TF32TF32_SS_TNILNSN_7ScaleInE1ELSP_1EEEEEENS4_6LayoutINS5_IJSB_SB_SB_EEENS5_IJNSA_ILi0EEESU_SU_EEEEENS5_IJNS4_10UnderscoreESX_SX_EEEEENS4_23SM90_TMA_LOAD_MULTICASTENS4_14ComposedLayoutINS4_7SwizzleILi3ELi4ELi3EEENS4_18smem_ptr_flag_bitsILi32EEENSS_INS5_IJNSA_ILi8EEENSA_ILi32EEEEEENS5_IJS17_SB_EEEEEEEvNS4_8identityENS4_13SM90_TMA_LOADES1B_vS1C_EENS_8epilogue10collective6detail29Sm90TmaWarpSpecializedAdapterINS1G_15DefaultEpilogueISI_SJ_SJ_NS1F_6thread17LinearCombinationISI_Li1EffLNS1K_9ScaleType4KindE0ELNS_15FloatRoundStyleE2ESI_EENS1_15EpilogueDefaultEEEEEvvEEEEvNT_6ParamsE:
	.zero		1664


//--------------------- SYMBOLS --------------------------

	.type		.nv.reservedSmem.offset0,@object
	.size		.nv.reservedSmem.offset0,0x4
	.type		__assertfail,@function
